	.target	sm_90a

	.elftype	@"ET_EXEC"


//--------------------- .note.nv.tkinfo           --------------------------
	.section	.note.nv.tkinfo,"",@"SHT_NOTE"
	.sectionflags	@"SHF_NOTE_NV_TKINFO"
	.tkinfo
        /*0018*/ 	.word	0x00000002
        /*0030*/ 	.string	""
        /*0030*/ 	.string	"ptxas"
        /*0030*/ 	.string	"Cuda compilation tools, release 13.0, V13.0.88"
        /*0030*/ 	.string	"Build cuda_13.0.r13.0/compiler.36424714_0"
        /*0030*/ 	.string	"-arch sm_90a -m 64 "



//--------------------- .note.nv.cuinfo           --------------------------
	.section	.note.nv.cuinfo,"",@"SHT_NOTE"
	.sectionflags	@"SHF_NOTE_NV_CUINFO"
        /*0018*/ 	.short	0x0002
        /*001a*/ 	.short	0x005a
        /*001c*/ 	.short	0x0082
	.zero		2


//--------------------- .nv.info                  --------------------------
	.section	.nv.info,"",@"SHT_CUDA_INFO"
	.align	4


	//----- nvinfo : EIATTR_REGCOUNT
	.align		4
        /*0000*/ 	.byte	0x04, 0x2f
        /*0002*/ 	.short	(.L_15 - .L_14)
	.align		4
.L_14:
        /*0004*/ 	.word	index@(_ZN7cutlass13device_kernelINS_4gemm6kernel13GemmUniversalIN4cute5tupleIJiiiiEEENS1_10collective13CollectiveMmaINS1_34MainloopSm90TmaGmmaWarpSpecializedILi4ENS5_IJNS4_1CILi1EEESB_SB_EEENS1_32KernelTmaWarpSpecializedPingpongEEENS5_IJNSA_ILi64EEENSA_ILi128EEESG_EEENS_10bfloat16_tENS5_IJlSB_lEEESI_SJ_NS4_8TiledMMAINS4_8MMA_AtomIJNS4_4SM904GMMA28MMA_64x128x16_F32BF16BF16_SSILNSN_5MajorE0ELSP_0ELNSN_7ScaleInE1ELSQ_1EEEEEENS4_6LayoutISC_NS5_IJNSA_ILi0EEESU_SU_EEEEENS5_IJNS4_10UnderscoreESX_SX_EEEEENS4_13SM90_TMA_LOADENS4_14ComposedLayoutINS4_7SwizzleILi3ELi4ELi3EEENS4_18smem_ptr_flag_bitsILi16EEENST_INS5_IJNSA_ILi8EEESF_EEENS5_IJSF_SB_EEEEEEEvNS4_8identityES10_S1A_vS1B_EENS_8epilogue10collective6detail29Sm90TmaWarpSpecializedAdapterINS1E_15DefaultEpilogueISI_SJ_SJ_NS1D_6thread17LinearCombinationISI_Li1EffLNS1I_9ScaleType4KindE0ELNS_15FloatRoundStyleE2ESI_EENS1_15EpilogueDefaultEEEEEvvEEEEvNT_6ParamsE)
        /*0008*/ 	.word	0x000000a8


	//----- nvinfo : EIATTR_FRAME_SIZE
	.align		4
.L_15:
        /*000c*/ 	.byte	0x04, 0x11
        /*000e*/ 	.short	(.L_17 - .L_16)
	.align		4
.L_16:
        /*0010*/ 	.word	index@(_ZN7cutlass13device_kernelINS_4gemm6kernel13GemmUniversalIN4cute5tupleIJiiiiEEENS1_10collective13CollectiveMmaINS1_34MainloopSm90TmaGmmaWarpSpecializedILi4ENS5_IJNS4_1CILi1EEESB_SB_EEENS1_32KernelTmaWarpSpecializedPingpongEEENS5_IJNSA_ILi64EEENSA_ILi128EEESG_EEENS_10bfloat16_tENS5_IJlSB_lEEESI_SJ_NS4_8TiledMMAINS4_8MMA_AtomIJNS4_4SM904GMMA28MMA_64x128x16_F32BF16BF16_SSILNSN_5MajorE0ELSP_0ELNSN_7ScaleInE1ELSQ_1EEEEEENS4_6LayoutISC_NS5_IJNSA_ILi0EEESU_SU_EEEEENS5_IJNS4_10UnderscoreESX_SX_EEEEENS4_13SM90_TMA_LOADENS4_14ComposedLayoutINS4_7SwizzleILi3ELi4ELi3EEENS4_18smem_ptr_flag_bitsILi16EEENST_INS5_IJNSA_ILi8EEESF_EEENS5_IJSF_SB_EEEEEEEvNS4_8identityES10_S1A_vS1B_EENS_8epilogue10collective6detail29Sm90TmaWarpSpecializedAdapterINS1E_15DefaultEpilogueISI_SJ_SJ_NS1D_6thread17LinearCombinationISI_Li1EffLNS1I_9ScaleType4KindE0ELNS_15FloatRoundStyleE2ESI_EENS1_15EpilogueDefaultEEEEEvvEEEEvNT_6ParamsE)
        /*0014*/ 	.word	0x00000000


	//----- nvinfo : EIATTR_MIN_STACK_SIZE
	.align		4
.L_17:
        /*0018*/ 	.byte	0x04, 0x12
        /*001a*/ 	.short	(.L_19 - .L_18)
	.align		4
.L_18:
        /*001c*/ 	.word	index@(_ZN7cutlass13device_kernelINS_4gemm6kernel13GemmUniversalIN4cute5tupleIJiiiiEEENS1_10collective13CollectiveMmaINS1_34MainloopSm90TmaGmmaWarpSpecializedILi4ENS5_IJNS4_1CILi1EEESB_SB_EEENS1_32KernelTmaWarpSpecializedPingpongEEENS5_IJNSA_ILi64EEENSA_ILi128EEESG_EEENS_10bfloat16_tENS5_IJlSB_lEEESI_SJ_NS4_8TiledMMAINS4_8MMA_AtomIJNS4_4SM904GMMA28MMA_64x128x16_F32BF16BF16_SSILNSN_5MajorE0ELSP_0ELNSN_7ScaleInE1ELSQ_1EEEEEENS4_6LayoutISC_NS5_IJNSA_ILi0EEESU_SU_EEEEENS5_IJNS4_10UnderscoreESX_SX_EEEEENS4_13SM90_TMA_LOADENS4_14ComposedLayoutINS4_7SwizzleILi3ELi4ELi3EEENS4_18smem_ptr_flag_bitsILi16EEENST_INS5_IJNSA_ILi8EEESF_EEENS5_IJSF_SB_EEEEEEEvNS4_8identityES10_S1A_vS1B_EENS_8epilogue10collective6detail29Sm90TmaWarpSpecializedAdapterINS1E_15DefaultEpilogueISI_SJ_SJ_NS1D_6thread17LinearCombinationISI_Li1EffLNS1I_9ScaleType4KindE0ELNS_15FloatRoundStyleE2ESI_EENS1_15EpilogueDefaultEEEEEvvEEEEvNT_6ParamsE)
        /*0020*/ 	.word	0x00000000
.L_19:


//--------------------- .nv.compat                --------------------------
	.section	.nv.compat,"",@"SHT_CUDA_COMPAT_INFO"
	.align	4
        /*0000*/ 	.byte	0x02, 0x09, 0x01, 0x00, 0x02, 0x02, 0x04, 0x00, 0x02, 0x05, 0x05, 0x00, 0x03, 0x07, 0x01, 0x01
        /*0010*/ 	.byte	0x02, 0x03, 0x01, 0x00, 0x02, 0x06, 0x01, 0x00, 0x04, 0x0b, 0x08, 0x00, 0x00, 0x00, 0x00, 0x00
        /*0020*/ 	.byte	0x00, 0x00, 0x00, 0x00


//--------------------- .nv.info._ZN7cutlass13device_kernelINS_4gemm6kernel13GemmUniversalIN4cute5tupleIJiiiiEEENS1_10collective13CollectiveMmaINS1_34MainloopSm90TmaGmmaWarpSpecializedILi4ENS5_IJNS4_1CILi1EEESB_SB_EEENS1_32KernelTmaWarpSpecializedPingpongEEENS5_IJNSA_ILi64EEENSA_ILi128EEESG_EEENS_10bfloat16_tENS5_IJlSB_lEEESI_SJ_NS4_8TiledMMAINS4_8MMA_AtomIJNS4_4SM904GMMA28MMA_64x128x16_F32BF16BF16_SSILNSN_5MajorE0ELSP_0ELNSN_7ScaleInE1ELSQ_1EEEEEENS4_6LayoutISC_NS5_IJNSA_ILi0EEESU_SU_EEEEENS5_IJNS4_10UnderscoreESX_SX_EEEEENS4_13SM90_TMA_LOADENS4_14ComposedLayoutINS4_7SwizzleILi3ELi4ELi3EEENS4_18smem_ptr_flag_bitsILi16EEENST_INS5_IJNSA_ILi8EEESF_EEENS5_IJSF_SB_EEEEEEEvNS4_8identityES10_S1A_vS1B_EENS_8epilogue10collective6detail29Sm90TmaWarpSpecializedAdapterINS1E_15DefaultEpilogueISI_SJ_SJ_NS1D_6thread17LinearCombinationISI_Li1EffLNS1I_9ScaleType4KindE0ELNS_15FloatRoundStyleE2ESI_EENS1_15EpilogueDefaultEEEEEvvEEEEvNT_6ParamsE --------------------------
	.section	.nv.info._ZN7cutlass13device_kernelINS_4gemm6kernel13GemmUniversalIN4cute5tupleIJiiiiEEENS1_10collective13CollectiveMmaINS1_34MainloopSm90TmaGmmaWarpSpecializedILi4ENS5_IJNS4_1CILi1EEESB_SB_EEENS1_32KernelTmaWarpSpecializedPingpongEEENS5_IJNSA_ILi64EEENSA_ILi128EEESG_EEENS_10bfloat16_tENS5_IJlSB_lEEESI_SJ_NS4_8TiledMMAINS4_8MMA_AtomIJNS4_4SM904GMMA28MMA_64x128x16_F32BF16BF16_SSILNSN_5MajorE0ELSP_0ELNSN_7ScaleInE1ELSQ_1EEEEEENS4_6LayoutISC_NS5_IJNSA_ILi0EEESU_SU_EEEEENS5_IJNS4_10UnderscoreESX_SX_EEEEENS4_13SM90_TMA_LOADENS4_14ComposedLayoutINS4_7SwizzleILi3ELi4ELi3EEENS4_18smem_ptr_flag_bitsILi16EEENST_INS5_IJNSA_ILi8EEESF_EEENS5_IJSF_SB_EEEEEEEvNS4_8identityES10_S1A_vS1B_EENS_8epilogue10collective6detail29Sm90TmaWarpSpecializedAdapterINS1E_15DefaultEpilogueISI_SJ_SJ_NS1D_6thread17LinearCombinationISI_Li1EffLNS1I_9ScaleType4KindE0ELNS_15FloatRoundStyleE2ESI_EENS1_15EpilogueDefaultEEEEEvvEEEEvNT_6ParamsE,"",@"SHT_CUDA_INFO"
	.sectionflags	@""
	.align	4


	//----- nvinfo : EIATTR_CUDA_API_VERSION
	.align		4
        /*0000*/ 	.byte	0x04, 0x37
        /*0002*/ 	.short	(.L_21 - .L_20)
.L_20:
        /*0004*/ 	.word	0x00000082


	//----- nvinfo : EIATTR_KPARAM_INFO
	.align		4
.L_21:
        /*0008*/ 	.byte	0x04, 0x17
        /*000a*/ 	.short	(.L_23 - .L_22)
.L_22:
        /*000c*/ 	.word	0x00000000
        /*0010*/ 	.short	0x0000
        /*0012*/ 	.short	0x0070
        /*0014*/ 	.byte	0x00, 0xf0, 0x01, 0x10


	//----- nvinfo : EIATTR_SPARSE_MMA_MASK
	.align		4
.L_23:
        /*0018*/ 	.byte	0x03, 0x50
        /*001a*/ 	.short	0x0000


	//----- nvinfo : EIATTR_MAXREG_COUNT
	.align		4
        /*001c*/ 	.byte	0x03, 0x1b
        /*001e*/ 	.short	0x00a8


	//----- nvinfo : EIATTR_NUM_BARRIERS
	.align		4
        /*0020*/ 	.byte	0x02, 0x4c
        /*0022*/ 	.byte	0x01
	.zero		1


	//----- nvinfo : EIATTR_EXTERNS
	.align		4
        /*0024*/ 	.byte	0x04, 0x0f
        /*0026*/ 	.short	(.L_25 - .L_24)


	//   ....[0]....
	.align		4
.L_24:
        /*0028*/ 	.word	index@(__assertfail)


	//----- nvinfo : EIATTR_MERCURY_ISA_VERSION
	.align		4
.L_25:
        /*002c*/ 	.byte	0x03, 0x5f
        /*002e*/ 	.short	0x0101


	//----- nvinfo : EIATTR_INT_WARP_WIDE_INSTR_OFFSETS
	.align		4
        /*0030*/ 	.byte	0x04, 0x31
        /*0032*/ 	.short	(.L_27 - .L_26)


	//   ....[0]....
.L_26:
        /*0034*/ 	.word	0x00000470


	//   ....[1]....
        /*0038*/ 	.word	0x00000490


	//   ....[2]....
        /*003c*/ 	.word	0x00000510


	//   ....[3]....
        /*0040*/ 	.word	0x00000520


	//   ....[4]....
        /*0044*/ 	.word	0x00000530


	//   ....[5]....
        /*0048*/ 	.word	0x00000550


	//   ....[6]....
        /*004c*/ 	.word	0x000005b0


	//   ....[7]....
        /*0050*/ 	.word	0x000005d0


	//----- nvinfo : EIATTR_COOP_GROUP_MASK_REGIDS
	.align		4
.L_27:
        /*0054*/ 	.byte	0x04, 0x29
        /*0056*/ 	.short	(.L_29 - .L_28)


	//   ....[0]....
.L_28:
        /*0058*/ 	.word	0xffffffff


	//   ....[1]....
        /*005c*/ 	.word	0xffffffff


	//   ....[2]....
        /*0060*/ 	.word	0xffffffff


	//   ....[3]....
        /*0064*/ 	.word	0xffffffff


	//   ....[4]....
        /*0068*/ 	.word	0xffffffff


	//   ....[5]....
        /*006c*/ 	.word	0xffffffff


	//----- nvinfo : EIATTR_COOP_GROUP_INSTR_OFFSETS
	.align		4
.L_29:
        /*0070*/ 	.byte	0x04, 0x28
        /*0072*/ 	.short	(.L_31 - .L_30)


	//   ....[0]....
.L_30:
        /*0074*/ 	.word	0x00000050


	//   ....[1]....
        /*0078*/ 	.word	0x00000080


	//   ....[2]....
        /*007c*/ 	.word	0x00000180


	//   ....[3]....
        /*0080*/ 	.word	0x00000390


	//   ....[4]....
        /*0084*/ 	.word	0x000003d0


	//   ....[5]....
        /*0088*/ 	.word	0x00000410


	//----- nvinfo : EIATTR_REG_RECONFIG
	.align		4
.L_31:
        /*008c*/ 	.byte	0x01, 0x54
	.zero		2


	//----- nvinfo : EIATTR_SYSCALL_OFFSETS
	.align		4
        /*0090*/ 	.byte	0x04, 0x46
        /*0092*/ 	.short	(.L_33 - .L_32)


	//   ....[0]....
.L_32:
        /*0094*/ 	.word	0x00001770


	//----- nvinfo : EIATTR_MBARRIER_INSTR_OFFSETS
	.align		4
.L_33:
        /*0098*/ 	.byte	0x04, 0x39
        /*009a*/ 	.short	(.L_35 - .L_34)


	//   ....[0]....
.L_34:
        /*009c*/ 	.word	0x00000300
        /*00a0*/ 	.word	0x000000ff
        /*00a4*/ 	.word	0x00000000
        /*00a8*/ 	.short	0x0100
        /*00aa*/ 	.byte	0x09
	.zero		1


	//   ....[1]....
        /*00ac*/ 	.word	0x00000310
        /*00b0*/ 	.word	0x000000ff
        /*00b4*/ 	.word	0x00000020
        /*00b8*/ 	.short	0x0100
        /*00ba*/ 	.byte	0x09
	.zero		1


	//   ....[2]....
        /*00bc*/ 	.word	0x00000320
        /*00c0*/ 	.word	0x000000ff
        /*00c4*/ 	.word	0x00000008
        /*00c8*/ 	.short	0x0100
        /*00ca*/ 	.byte	0x09
	.zero		1


	//   ....[3]....
        /*00cc*/ 	.word	0x00000330
        /*00d0*/ 	.word	0x000000ff
        /*00d4*/ 	.word	0x00000028
        /*00d8*/ 	.short	0x0100
        /*00da*/ 	.byte	0x09
	.zero		1


	//   ....[4]....
        /*00dc*/ 	.word	0x00000340
        /*00e0*/ 	.word	0x000000ff
        /*00e4*/ 	.word	0x00000010
        /*00e8*/ 	.short	0x0100
        /*00ea*/ 	.byte	0x09
	.zero		1


	//   ....[5]....
        /*00ec*/ 	.word	0x00000350
        /*00f0*/ 	.word	0x000000ff
        /*00f4*/ 	.word	0x00000030
        /*00f8*/ 	.short	0x0100
        /*00fa*/ 	.byte	0x09
	.zero		1


	//   ....[6]....
        /*00fc*/ 	.word	0x00000360
        /*0100*/ 	.word	0x000000ff
        /*0104*/ 	.word	0x00000018
        /*0108*/ 	.short	0x0100
        /*010a*/ 	.byte	0x09
	.zero		1


	//   ....[7]....
        /*010c*/ 	.word	0x00000370
        /*0110*/ 	.word	0x000000ff
        /*0114*/ 	.word	0x00000038
        /*0118*/ 	.short	0x0100
        /*011a*/ 	.byte	0x09
	.zero		1


	//   ....[8]....
        /*011c*/ 	.word	0x000005f0
        /*0120*/ 	.word	0x000000ff
        /*0124*/ 	.word	0x00000070
        /*0128*/ 	.short	0x0100
        /*012a*/ 	.byte	0x09
	.zero		1


	//   ....[9]....
        /*012c*/ 	.word	0x00000600
        /*0130*/ 	.word	0x000000ff
        /*0134*/ 	.word	0x00000078
        /*0138*/ 	.short	0x0100
        /*013a*/ 	.byte	0x09
	.zero		1


	//   ....[10]....
        /*013c*/ 	.word	0x00000640
        /*0140*/ 	.word	0x000000ff
        /*0144*/ 	.word	0x00000050
        /*0148*/ 	.short	0x0100
        /*014a*/ 	.byte	0x0a
	.zero		1


	//   ....[11]....
        /*014c*/ 	.word	0x00000660
        /*0150*/ 	.word	0x000000ff
        /*0154*/ 	.word	0x00000058
        /*0158*/ 	.short	0x0100
        /*015a*/ 	.byte	0x0a
	.zero		1


	//   ....[12]....
        /*015c*/ 	.word	0x00000670
        /*0160*/ 	.word	0x000000ff
        /*0164*/ 	.word	0x00000060
        /*0168*/ 	.short	0x0100
        /*016a*/ 	.byte	0x0a
	.zero		1


	//   ....[13]....
        /*016c*/ 	.word	0x00000680
        /*0170*/ 	.word	0x000000ff
        /*0174*/ 	.word	0x00000068
        /*0178*/ 	.short	0x0100
        /*017a*/ 	.byte	0x0a
	.zero		1


	//   ....[14]....
        /*017c*/ 	.word	0x00001630
        /*0180*/ 	.word	0x0000005f
        /*0184*/ 	.word	0xfffffff8
        /*0188*/ 	.short	0x010a
        /*018a*/ 	.byte	0x3f
	.zero		1


	//   ....[15]....
        /*018c*/ 	.word	0x00001800
        /*0190*/ 	.word	0x00000003
        /*0194*/ 	.word	0x00000000
        /*0198*/ 	.short	0x010a
        /*019a*/ 	.byte	0x3f
	.zero		1


	//   ....[16]....
        /*019c*/ 	.word	0x00001860
        /*01a0*/ 	.word	0x00000003
        /*01a4*/ 	.word	0x00000000
        /*01a8*/ 	.short	0x010a
        /*01aa*/ 	.byte	0x3f
	.zero		1


	//   ....[17]....
        /*01ac*/ 	.word	0x00001d80
        /*01b0*/ 	.word	0x000000ff
        /*01b4*/ 	.word	0x00000000
        /*01b8*/ 	.short	0x010a
        /*01ba*/ 	.byte	0x04
	.zero		1


	//   ....[18]....
        /*01bc*/ 	.word	0x00001dc0
        /*01c0*/ 	.word	0x000000ff
        /*01c4*/ 	.word	0x00000000
        /*01c8*/ 	.short	0x010a
        /*01ca*/ 	.byte	0x04
	.zero		1


	//   ....[19]....
        /*01cc*/ 	.word	0x000021f0
        /*01d0*/ 	.word	0x000000ff
        /*01d4*/ 	.word	0x00000000
        /*01d8*/ 	.short	0x0101
        /*01da*/ 	.byte	0x04
	.zero		1


	//   ....[20]....
        /*01dc*/ 	.word	0x000022e0
        /*01e0*/ 	.word	0x00000063
        /*01e4*/ 	.word	0x00000000
        /*01e8*/ 	.short	0x0101
        /*01ea*/ 	.byte	0x32
	.zero		1


	//   ....[21]....
        /*01ec*/ 	.word	0x000023a0
        /*01f0*/ 	.word	0x000000ff
        /*01f4*/ 	.word	0x00000000
        /*01f8*/ 	.short	0x0101
        /*01fa*/ 	.byte	0x04
	.zero		1


	//   ....[22]....
        /*01fc*/ 	.word	0x000023f0
        /*0200*/ 	.word	0x0000005f
        /*0204*/ 	.word	0x00000008
        /*0208*/ 	.short	0x010a
        /*020a*/ 	.byte	0x3f
	.zero		1


	//   ....[23]....
        /*020c*/ 	.word	0x000064f0
        /*0210*/ 	.word	0x00000060
        /*0214*/ 	.word	0x00000000
        /*0218*/ 	.short	0x0101
        /*021a*/ 	.byte	0x32
	.zero		1


	//   ....[24]....
        /*021c*/ 	.word	0x00006f00
        /*0220*/ 	.word	0x00000007
        /*0224*/ 	.word	0x00000020
        /*0228*/ 	.short	0x010a
        /*022a*/ 	.byte	0x3f
	.zero		1


	//   ....[25]....
        /*022c*/ 	.word	0x00007360
        /*0230*/ 	.word	0x00000003
        /*0234*/ 	.word	0x00000078
        /*0238*/ 	.short	0x0101
        /*023a*/ 	.byte	0x3f
	.zero		1


	//   ....[26]....
        /*023c*/ 	.word	0x00007ad0
        /*0240*/ 	.word	0x00000007
        /*0244*/ 	.word	0x00000000
        /*0248*/ 	.short	0x010a
        /*024a*/ 	.byte	0x3f
	.zero		1


	//   ....[27]....
        /*024c*/ 	.word	0x00007b50
        /*0250*/ 	.word	0x00000009
        /*0254*/ 	.word	0x00000000
        /*0258*/ 	.short	0x010a
        /*025a*/ 	.byte	0x3f
	.zero		1


	//   ....[28]....
        /*025c*/ 	.word	0x00007be0
        /*0260*/ 	.word	0x00000006
        /*0264*/ 	.word	0x00000000
        /*0268*/ 	.short	0x010a
        /*026a*/ 	.byte	0x3f
	.zero		1


	//   ....[29]....
        /*026c*/ 	.word	0x00007c70
        /*0270*/ 	.word	0x00000003
        /*0274*/ 	.word	0x00000000
        /*0278*/ 	.short	0x010a
        /*027a*/ 	.byte	0x3f
	.zero		1


	//   ....[30]....
        /*027c*/ 	.word	0x00007cd0
        /*0280*/ 	.word	0x0000005f
        /*0284*/ 	.word	0xfffffff8
        /*0288*/ 	.short	0x010a
        /*028a*/ 	.byte	0x3f
	.zero		1


	//   ....[31]....
        /*028c*/ 	.word	0x00007d20
        /*0290*/ 	.word	0x00000003
        /*0294*/ 	.word	0x00000000
        /*0298*/ 	.short	0x010a
        /*029a*/ 	.byte	0x3f
	.zero		1


	//   ....[32]....
        /*029c*/ 	.word	0x00007d80
        /*02a0*/ 	.word	0x00000004
        /*02a4*/ 	.word	0x00000000
        /*02a8*/ 	.short	0x010a
        /*02aa*/ 	.byte	0x3f
	.zero		1


	//   ....[33]....
        /*02ac*/ 	.word	0x00007dd0
        /*02b0*/ 	.word	0x0000005f
        /*02b4*/ 	.word	0x00000008
        /*02b8*/ 	.short	0x010a
        /*02ba*/ 	.byte	0x3f
	.zero		1


	//   ....[34]....
        /*02bc*/ 	.word	0x00007ea0
        /*02c0*/ 	.word	0x00000007
        /*02c4*/ 	.word	0x00000020
        /*02c8*/ 	.short	0x010a
        /*02ca*/ 	.byte	0x3f
	.zero		1


	//   ....[35]....
        /*02cc*/ 	.word	0x00007f70
        /*02d0*/ 	.word	0x00000007
        /*02d4*/ 	.word	0x00000000
        /*02d8*/ 	.short	0x010a
        /*02da*/ 	.byte	0x3f
	.zero		1


	//   ....[36]....
        /*02dc*/ 	.word	0x00007fc0
        /*02e0*/ 	.word	0x00000009
        /*02e4*/ 	.word	0x00000000
        /*02e8*/ 	.short	0x010a
        /*02ea*/ 	.byte	0x3f
	.zero		1


	//   ....[37]....
        /*02ec*/ 	.word	0x00008010
        /*02f0*/ 	.word	0x00000006
        /*02f4*/ 	.word	0x00000000
        /*02f8*/ 	.short	0x010a
        /*02fa*/ 	.byte	0x3f
	.zero		1


	//----- nvinfo : EIATTR_NUM_MBARRIERS
	.align		4
.L_35:
        /*02fc*/ 	.byte	0x03, 0x38
        /*02fe*/ 	.short	0x000e


	//----- nvinfo : EIATTR_EXIT_INSTR_OFFSETS
	.align		4
        /*0300*/ 	.byte	0x04, 0x1c
        /*0302*/ 	.short	(.L_37 - .L_36)


	//   ....[0]....
.L_36:
        /*0304*/ 	.word	0x00001240


	//   ....[1]....
        /*0308*/ 	.word	0x000012a0


	//   ....[2]....
        /*030c*/ 	.word	0x00006c30


	//   ....[3]....
        /*0310*/ 	.word	0x00006c60


	//   ....[4]....
        /*0314*/ 	.word	0x00007cc0


	//----- nvinfo : EIATTR_MAX_THREADS
	.align		4
.L_37:
        /*0318*/ 	.byte	0x04, 0x05
        /*031a*/ 	.short	(.L_39 - .L_38)
.L_38:
        /*031c*/ 	.word	0x00000180
        /*0320*/ 	.word	0x00000001
        /*0324*/ 	.word	0x00000001


	//----- nvinfo : EIATTR_CRS_STACK_SIZE
	.align		4
.L_39:
        /*0328*/ 	.byte	0x04, 0x1e
        /*032a*/ 	.short	(.L_41 - .L_40)
.L_40:
        /*032c*/ 	.word	0x00000000


	//----- nvinfo : EIATTR_CBANK_PARAM_SIZE
	.align		4
.L_41:
        /*0330*/ 	.byte	0x03, 0x19
        /*0332*/ 	.short	0x0470


	//----- nvinfo : EIATTR_PARAM_CBANK
	.align		4
        /*0334*/ 	.byte	0x04, 0x0a
        /*0336*/ 	.short	(.L_43 - .L_42)
	.align		4
.L_42:
        /*0338*/ 	.word	index@(.nv.constant0._ZN7cutlass13device_kernelINS_4gemm6kernel13GemmUniversalIN4cute5tupleIJiiiiEEENS1_10collective13CollectiveMmaINS1_34MainloopSm90TmaGmmaWarpSpecializedILi4ENS5_IJNS4_1CILi1EEESB_SB_EEENS1_32KernelTmaWarpSpecializedPingpongEEENS5_IJNSA_ILi64EEENSA_ILi128EEESG_EEENS_10bfloat16_tENS5_IJlSB_lEEESI_SJ_NS4_8TiledMMAINS4_8MMA_AtomIJNS4_4SM904GMMA28MMA_64x128x16_F32BF16BF16_SSILNSN_5MajorE0ELSP_0ELNSN_7ScaleInE1ELSQ_1EEEEEENS4_6LayoutISC_NS5_IJNSA_ILi0EEESU_SU_EEEEENS5_IJNS4_10UnderscoreESX_SX_EEEEENS4_13SM90_TMA_LOADENS4_14ComposedLayoutINS4_7SwizzleILi3ELi4ELi3EEENS4_18smem_ptr_flag_bitsILi16EEENST_INS5_IJNSA_ILi8EEESF_EEENS5_IJSF_SB_EEEEEEEvNS4_8identityES10_S1A_vS1B_EENS_8epilogue10collective6detail29Sm90TmaWarpSpecializedAdapterINS1E_15DefaultEpilogueISI_SJ_SJ_NS1D_6thread17LinearCombinationISI_Li1EffLNS1I_9ScaleType4KindE0ELNS_15FloatRoundStyleE2ESI_EENS1_15EpilogueDefaultEEEEEvvEEEEvNT_6ParamsE)
        /*033c*/ 	.short	0x0210
        /*033e*/ 	.short	0x0470


	//----- nvinfo : EIATTR_SW_WAR
	.align		4
.L_43:
        /*0340*/ 	.byte	0x04, 0x36
        /*0342*/ 	.short	(.L_45 - .L_44)
.L_44:
        /*0344*/ 	.word	0x00000008
.L_45:


//--------------------- .nv.callgraph             --------------------------
	.section	.nv.callgraph,"",@"SHT_CUDA_CALLGRAPH"
	.align	4
	.sectionentsize	8
	.align		4
        /*0000*/ 	.word	0x00000000
	.align		4
        /*0004*/ 	.word	0xffffffff
	.align		4
        /*0008*/ 	.word	index@(_ZN7cutlass13device_kernelINS_4gemm6kernel13GemmUniversalIN4cute5tupleIJiiiiEEENS1_10collective13CollectiveMmaINS1_34MainloopSm90TmaGmmaWarpSpecializedILi4ENS5_IJNS4_1CILi1EEESB_SB_EEENS1_32KernelTmaWarpSpecializedPingpongEEENS5_IJNSA_ILi64EEENSA_ILi128EEESG_EEENS_10bfloat16_tENS5_IJlSB_lEEESI_SJ_NS4_8TiledMMAINS4_8MMA_AtomIJNS4_4SM904GMMA28MMA_64x128x16_F32BF16BF16_SSILNSN_5MajorE0ELSP_0ELNSN_7ScaleInE1ELSQ_1EEEEEENS4_6LayoutISC_NS5_IJNSA_ILi0EEESU_SU_EEEEENS5_IJNS4_10UnderscoreESX_SX_EEEEENS4_13SM90_TMA_LOADENS4_14ComposedLayoutINS4_7SwizzleILi3ELi4ELi3EEENS4_18smem_ptr_flag_bitsILi16EEENST_INS5_IJNSA_ILi8EEESF_EEENS5_IJSF_SB_EEEEEEEvNS4_8identityES10_S1A_vS1B_EENS_8epilogue10collective6detail29Sm90TmaWarpSpecializedAdapterINS1E_15DefaultEpilogueISI_SJ_SJ_NS1D_6thread17LinearCombinationISI_Li1EffLNS1I_9ScaleType4KindE0ELNS_15FloatRoundStyleE2ESI_EENS1_15EpilogueDefaultEEEEEvvEEEEvNT_6ParamsE)
	.align		4
        /*000c*/ 	.word	index@(__assertfail)
	.align		4
        /*0010*/ 	.word	0x00000000
	.align		4
        /*0014*/ 	.word	0xfffffffe
	.align		4
        /*0018*/ 	.word	0x00000000
	.align		4
        /*001c*/ 	.word	0xfffffffd
	.align		4
        /*0020*/ 	.word	0x00000000
	.align		4
        /*0024*/ 	.word	0xfffffffc


//--------------------- .nv.constant4             --------------------------
	.section	.nv.constant4,"a",@progbits
	.align	8
	.align		8
.nv.constant4:
        /*0000*/ 	.dword	__assertfail
	.align		8
        /*0008*/ 	.dword	__unnamed_1
	.align		8
        /*0010*/ 	.dword	_ZN39_INTERNAL_6a3df91d_4_k_cu_1a2e1309_26754cuda3std3__45__cpo5beginE
	.align		8
        /*0018*/ 	.dword	_ZN39_INTERNAL_6a3df91d_4_k_cu_1a2e1309_26754cuda3std3__45__cpo3endE
	.align		8
        /*0020*/ 	.dword	_ZN39_INTERNAL_6a3df91d_4_k_cu_1a2e1309_26754cuda3std3__45__cpo6cbeginE
	.align		8
        /*0028*/ 	.dword	_ZN39_INTERNAL_6a3df91d_4_k_cu_1a2e1309_26754cuda3std3__45__cpo4cendE
	.align		8
        /*0030*/ 	.dword	_ZN39_INTERNAL_6a3df91d_4_k_cu_1a2e1309_26754cuda3std3__441_GLOBAL__N__6a3df91d_4_k_cu_1a2e1309_26756ignoreE
	.align		8
        /*0038*/ 	.dword	_ZN39_INTERNAL_6a3df91d_4_k_cu_1a2e1309_26754cuda3std3__419piecewise_constructE
	.align		8
        /*0040*/ 	.dword	_ZN39_INTERNAL_6a3df91d_4_k_cu_1a2e1309_26754cuda3std3__48in_placeE
	.align		8
        /*0048*/ 	.dword	_ZN39_INTERNAL_6a3df91d_4_k_cu_1a2e1309_26754cuda3std6ranges3__45__cpo4swapE
	.align		8
        /*0050*/ 	.dword	_ZN39_INTERNAL_6a3df91d_4_k_cu_1a2e1309_26754cuda3std6ranges3__45__cpo9iter_moveE
	.align		8
        /*0058*/ 	.dword	_ZN39_INTERNAL_6a3df91d_4_k_cu_1a2e1309_26754cute7productE
	.align		8
        /*0060*/ 	.dword	_ZN39_INTERNAL_6a3df91d_4_k_cu_1a2e1309_26754cute1_E
	.align		8
        /*0068*/ 	.dword	$str$22
	.align		8
        /*0070*/ 	.dword	$str$23


//--------------------- .text._ZN7cutlass13device_kernelINS_4gemm6kernel13GemmUniversalIN4cute5tupleIJiiiiEEENS1_10collective13CollectiveMmaINS1_34MainloopSm90TmaGmmaWarpSpecializedILi4ENS5_IJNS4_1CILi1EEESB_SB_EEENS1_32KernelTmaWarpSpecializedPingpongEEENS5_IJNSA_ILi64EEENSA_ILi128EEESG_EEENS_10bfloat16_tENS5_IJlSB_lEEESI_SJ_NS4_8TiledMMAINS4_8MMA_AtomIJNS4_4SM904GMMA28MMA_64x128x16_F32BF16BF16_SSILNSN_5MajorE0ELSP_0ELNSN_7ScaleInE1ELSQ_1EEEEEENS4_6LayoutISC_NS5_IJNSA_ILi0EEESU_SU_EEEEENS5_IJNS4_10UnderscoreESX_SX_EEEEENS4_13SM90_TMA_LOADENS4_14ComposedLayoutINS4_7SwizzleILi3ELi4ELi3EEENS4_18smem_ptr_flag_bitsILi16EEENST_INS5_IJNSA_ILi8EEESF_EEENS5_IJSF_SB_EEEEEEEvNS4_8identityES10_S1A_vS1B_EENS_8epilogue10collective6detail29Sm90TmaWarpSpecializedAdapterINS1E_15DefaultEpilogueISI_SJ_SJ_NS1D_6thread17LinearCombinationISI_Li1EffLNS1I_9ScaleType4KindE0ELNS_15FloatRoundStyleE2ESI_EENS1_15EpilogueDefaultEEEEEvvEEEEvNT_6ParamsE --------------------------
	.section	.text._ZN7cutlass13device_kernelINS_4gemm6kernel13GemmUniversalIN4cute5tupleIJiiiiEEENS1_10collective13CollectiveMmaINS1_34MainloopSm90TmaGmmaWarpSpecializedILi4ENS5_IJNS4_1CILi1EEESB_SB_EEENS1_32KernelTmaWarpSpecializedPingpongEEENS5_IJNSA_ILi64EEENSA_ILi128EEESG_EEENS_10bfloat16_tENS5_IJlSB_lEEESI_SJ_NS4_8TiledMMAINS4_8MMA_AtomIJNS4_4SM904GMMA28MMA_64x128x16_F32BF16BF16_SSILNSN_5MajorE0ELSP_0ELNSN_7ScaleInE1ELSQ_1EEEEEENS4_6LayoutISC_NS5_IJNSA_ILi0EEESU_SU_EEEEENS5_IJNS4_10UnderscoreESX_SX_EEEEENS4_13SM90_TMA_LOADENS4_14ComposedLayoutINS4_7SwizzleILi3ELi4ELi3EEENS4_18smem_ptr_flag_bitsILi16EEENST_INS5_IJNSA_ILi8EEESF_EEENS5_IJSF_SB_EEEEEEEvNS4_8identityES10_S1A_vS1B_EENS_8epilogue10collective6detail29Sm90TmaWarpSpecializedAdapterINS1E_15DefaultEpilogueISI_SJ_SJ_NS1D_6thread17LinearCombinationISI_Li1EffLNS1I_9ScaleType4KindE0ELNS_15FloatRoundStyleE2ESI_EENS1_15EpilogueDefaultEEEEEvvEEEEvNT_6ParamsE,"ax",@progbits
	.align	128
.text._ZN7cutlass13device_kernelINS_4gemm6kernel13GemmUniversalIN4cute5tupleIJiiiiEEENS1_10collective13CollectiveMmaINS1_34MainloopSm90TmaGmmaWarpSpecializedILi4ENS5_IJNS4_1CILi1EEESB_SB_EEENS1_32KernelTmaWarpSpecializedPingpongEEENS5_IJNSA_ILi64EEENSA_ILi128EEESG_EEENS_10bfloat16_tENS5_IJlSB_lEEESI_SJ_NS4_8TiledMMAINS4_8MMA_AtomIJNS4_4SM904GMMA28MMA_64x128x16_F32BF16BF16_SSILNSN_5MajorE0ELSP_0ELNSN_7ScaleInE1ELSQ_1EEEEEENS4_6LayoutISC_NS5_IJNSA_ILi0EEESU_SU_EEEEENS5_IJNS4_10UnderscoreESX_SX_EEEEENS4_13SM90_TMA_LOADENS4_14ComposedLayoutINS4_7SwizzleILi3ELi4ELi3EEENS4_18smem_ptr_flag_bitsILi16EEENST_INS5_IJNSA_ILi8EEESF_EEENS5_IJSF_SB_EEEEEEEvNS4_8identityES10_S1A_vS1B_EENS_8epilogue10collective6detail29Sm90TmaWarpSpecializedAdapterINS1E_15DefaultEpilogueISI_SJ_SJ_NS1D_6thread17LinearCombinationISI_Li1EffLNS1I_9ScaleType4KindE0ELNS_15FloatRoundStyleE2ESI_EENS1_15EpilogueDefaultEEEEEvvEEEEvNT_6ParamsE:
        .type           _ZN7cutlass13device_kernelINS_4gemm6kernel13GemmUniversalIN4cute5tupleIJiiiiEEENS1_10collective13CollectiveMmaINS1_34MainloopSm90TmaGmmaWarpSpecializedILi4ENS5_IJNS4_1CILi1EEESB_SB_EEENS1_32KernelTmaWarpSpecializedPingpongEEENS5_IJNSA_ILi64EEENSA_ILi128EEESG_EEENS_10bfloat16_tENS5_IJlSB_lEEESI_SJ_NS4_8TiledMMAINS4_8MMA_AtomIJNS4_4SM904GMMA28MMA_64x128x16_F32BF16BF16_SSILNSN_5MajorE0ELSP_0ELNSN_7ScaleInE1ELSQ_1EEEEEENS4_6LayoutISC_NS5_IJNSA_ILi0EEESU_SU_EEEEENS5_IJNS4_10UnderscoreESX_SX_EEEEENS4_13SM90_TMA_LOADENS4_14ComposedLayoutINS4_7SwizzleILi3ELi4ELi3EEENS4_18smem_ptr_flag_bitsILi16EEENST_INS5_IJNSA_ILi8EEESF_EEENS5_IJSF_SB_EEEEEEEvNS4_8identityES10_S1A_vS1B_EENS_8epilogue10collective6detail29Sm90TmaWarpSpecializedAdapterINS1E_15DefaultEpilogueISI_SJ_SJ_NS1D_6thread17LinearCombinationISI_Li1EffLNS1I_9ScaleType4KindE0ELNS_15FloatRoundStyleE2ESI_EENS1_15EpilogueDefaultEEEEEvvEEEEvNT_6ParamsE,@function
        .size           _ZN7cutlass13device_kernelINS_4gemm6kernel13GemmUniversalIN4cute5tupleIJiiiiEEENS1_10collective13CollectiveMmaINS1_34MainloopSm90TmaGmmaWarpSpecializedILi4ENS5_IJNS4_1CILi1EEESB_SB_EEENS1_32KernelTmaWarpSpecializedPingpongEEENS5_IJNSA_ILi64EEENSA_ILi128EEESG_EEENS_10bfloat16_tENS5_IJlSB_lEEESI_SJ_NS4_8TiledMMAINS4_8MMA_AtomIJNS4_4SM904GMMA28MMA_64x128x16_F32BF16BF16_SSILNSN_5MajorE0ELSP_0ELNSN_7ScaleInE1ELSQ_1EEEEEENS4_6LayoutISC_NS5_IJNSA_ILi0EEESU_SU_EEEEENS5_IJNS4_10UnderscoreESX_SX_EEEEENS4_13SM90_TMA_LOADENS4_14ComposedLayoutINS4_7SwizzleILi3ELi4ELi3EEENS4_18smem_ptr_flag_bitsILi16EEENST_INS5_IJNSA_ILi8EEESF_EEENS5_IJSF_SB_EEEEEEEvNS4_8identityES10_S1A_vS1B_EENS_8epilogue10collective6detail29Sm90TmaWarpSpecializedAdapterINS1E_15DefaultEpilogueISI_SJ_SJ_NS1D_6thread17LinearCombinationISI_Li1EffLNS1I_9ScaleType4KindE0ELNS_15FloatRoundStyleE2ESI_EENS1_15EpilogueDefaultEEEEEvvEEEEvNT_6ParamsE,(.L_x_196 - _ZN7cutlass13device_kernelINS_4gemm6kernel13GemmUniversalIN4cute5tupleIJiiiiEEENS1_10collective13CollectiveMmaINS1_34MainloopSm90TmaGmmaWarpSpecializedILi4ENS5_IJNS4_1CILi1EEESB_SB_EEENS1_32KernelTmaWarpSpecializedPingpongEEENS5_IJNSA_ILi64EEENSA_ILi128EEESG_EEENS_10bfloat16_tENS5_IJlSB_lEEESI_SJ_NS4_8TiledMMAINS4_8MMA_AtomIJNS4_4SM904GMMA28MMA_64x128x16_F32BF16BF16_SSILNSN_5MajorE0ELSP_0ELNSN_7ScaleInE1ELSQ_1EEEEEENS4_6LayoutISC_NS5_IJNSA_ILi0EEESU_SU_EEEEENS5_IJNS4_10UnderscoreESX_SX_EEEEENS4_13SM90_TMA_LOADENS4_14ComposedLayoutINS4_7SwizzleILi3ELi4ELi3EEENS4_18smem_ptr_flag_bitsILi16EEENST_INS5_IJNSA_ILi8EEESF_EEENS5_IJSF_SB_EEEEEEEvNS4_8identityES10_S1A_vS1B_EENS_8epilogue10collective6detail29Sm90TmaWarpSpecializedAdapterINS1E_15DefaultEpilogueISI_SJ_SJ_NS1D_6thread17LinearCombinationISI_Li1EffLNS1I_9ScaleType4KindE0ELNS_15FloatRoundStyleE2ESI_EENS1_15EpilogueDefaultEEEEEvvEEEEvNT_6ParamsE)
        .other          _ZN7cutlass13device_kernelINS_4gemm6kernel13GemmUniversalIN4cute5tupleIJiiiiEEENS1_10collective13CollectiveMmaINS1_34MainloopSm90TmaGmmaWarpSpecializedILi4ENS5_IJNS4_1CILi1EEESB_SB_EEENS1_32KernelTmaWarpSpecializedPingpongEEENS5_IJNSA_ILi64EEENSA_ILi128EEESG_EEENS_10bfloat16_tENS5_IJlSB_lEEESI_SJ_NS4_8TiledMMAINS4_8MMA_AtomIJNS4_4SM904GMMA28MMA_64x128x16_F32BF16BF16_SSILNSN_5MajorE0ELSP_0ELNSN_7ScaleInE1ELSQ_1EEEEEENS4_6LayoutISC_NS5_IJNSA_ILi0EEESU_SU_EEEEENS5_IJNS4_10UnderscoreESX_SX_EEEEENS4_13SM90_TMA_LOADENS4_14ComposedLayoutINS4_7SwizzleILi3ELi4ELi3EEENS4_18smem_ptr_flag_bitsILi16EEENST_INS5_IJNSA_ILi8EEESF_EEENS5_IJSF_SB_EEEEEEEvNS4_8identityES10_S1A_vS1B_EENS_8epilogue10collective6detail29Sm90TmaWarpSpecializedAdapterINS1E_15DefaultEpilogueISI_SJ_SJ_NS1D_6thread17LinearCombinationISI_Li1EffLNS1I_9ScaleType4KindE0ELNS_15FloatRoundStyleE2ESI_EENS1_15EpilogueDefaultEEEEEvvEEEEvNT_6ParamsE,@"STO_CUDA_ENTRY STV_DEFAULT"
_ZN7cutlass13device_kernelINS_4gemm6kernel13GemmUniversalIN4cute5tupleIJiiiiEEENS1_10collective13CollectiveMmaINS1_34MainloopSm90TmaGmmaWarpSpecializedILi4ENS5_IJNS4_1CILi1EEESB_SB_EEENS1_32KernelTmaWarpSpecializedPingpongEEENS5_IJNSA_ILi64EEENSA_ILi128EEESG_EEENS_10bfloat16_tENS5_IJlSB_lEEESI_SJ_NS4_8TiledMMAINS4_8MMA_AtomIJNS4_4SM904GMMA28MMA_64x128x16_F32BF16BF16_SSILNSN_5MajorE0ELSP_0ELNSN_7ScaleInE1ELSQ_1EEEEEENS4_6LayoutISC_NS5_IJNSA_ILi0EEESU_SU_EEEEENS5_IJNS4_10UnderscoreESX_SX_EEEEENS4_13SM90_TMA_LOADENS4_14ComposedLayoutINS4_7SwizzleILi3ELi4ELi3EEENS4_18smem_ptr_flag_bitsILi16EEENST_INS5_IJNSA_ILi8EEESF_EEENS5_IJSF_SB_EEEEEEEvNS4_8identityES10_S1A_vS1B_EENS_8epilogue10collective6detail29Sm90TmaWarpSpecializedAdapterINS1E_15DefaultEpilogueISI_SJ_SJ_NS1D_6thread17LinearCombinationISI_Li1EffLNS1I_9ScaleType4KindE0ELNS_15FloatRoundStyleE2ESI_EENS1_15EpilogueDefaultEEEEEvvEEEEvNT_6ParamsE:
[----:B------:R-:W0:Y:S01]  /*0000*/  LDC R1, c[0x0][0x28] ;  /* 0x00000a00ff017b82 */ /* 0x000e220000000800 */
[----:B------:R-:W1:Y:S01]  /*0010*/  S2R R4, SR_TID.X ;  /* 0x0000000000047919 */ /* 0x000e620000002100 */
[----:B------:R-:W-:Y:S01]  /*0020*/  ELECT P0, URZ, PT ;  /* 0x00000000003f782f */ /* 0x000fe20003800000 */
[----:B------:R-:W-:Y:S01]  /*0030*/  BSSY B0, `(.L_x_0) ;  /* 0x0000014000007945 */ /* 0x000fe20003800000 */
[----:B-1----:R-:W-:-:S05]  /*0040*/  SHF.R.U32.HI R0, RZ, 0x5, R4 ;  /* 0x00000005ff007819 */ /* 0x002fca0000011604 */
[----:B------:R-:W1:Y:S02]  /*0050*/  SHFL.IDX PT, R2, R0, RZ, 0x1f ;  /* 0x00001fff00027589 */ /* 0x000e6400000e0000 */
[----:B-1----:R-:W-:Y:S02]  /*0060*/  R2UR UR8, R2 ;  /* 0x00000000020872ca */ /* 0x002fe400000e0000 */
[----:B------:R-:W-:-:S05]  /*0070*/  SHF.R.U32.HI R2, RZ, 0x7, R4 ;  /* 0x00000007ff027819 */ /* 0x000fca0000011604 */
[----:B------:R1:W2:Y:S06]  /*0080*/  SHFL.IDX PT, R3, R2, RZ, 0x1f ;  /* 0x00001fff02037589 */ /* 0x0002ac00000e0000 */
[----:B------:R-:W-:Y:S02]  /*0090*/  USHF.R.S32.HI UR4, URZ, 0x1f, UR8 ;  /* 0x0000001f3f047899 */ /* 0x000fe40008011408 */
[----:B------:R-:W-:Y:S02]  /*00a0*/  ISETP.NE.OR P0, PT, RZ, UR8, !P0 ;  /* 0x00000008ff007c0c */ /* 0x000fe4000c705670 */
[----:B------:R-:W-:-:S04]  /*00b0*/  ULEA.HI UR4, UR4, UR8, URZ, 0x2 ;  /* 0x0000000804047291 */ /* 0x000fc8000f8f103f */
[----:B------:R-:W-:-:S04]  /*00c0*/  ULOP3.LUT UR4, UR4, 0xfffffffc, URZ, 0xc0, !UPT ;  /* 0xfffffffc04047892 */ /* 0x000fc8000f8ec03f */
[----:B------:R-:W-:-:S03]  /*00d0*/  UIADD3 UR8, UR8, -UR4, URZ ;  /* 0x8000000408087290 */ /* 0x000fc6000fffe03f */
[----:B01----:R-:W-:Y:S09]  /*00e0*/  @P0 BRA `(.L_x_1) ;  /* 0x0000000000200947 */ /* 0x003ff20003800000 */
[----:B------:R-:W-:Y:S02]  /*00f0*/  ULDC.64 UR4, c[0x0][0x198] ;  /* 0x0000660000047ab9 */ /* 0x000fe40000000a00 */
[----:B------:R-:W-:Y:S02]  /*0100*/  UIADD3 UR6, UP0, UR4, 0xf0, URZ ;  /* 0x000000f004067890 */ /* 0x000fe4000ff1e03f */
[----:B------:R-:W-:Y:S02]  /*0110*/  UIADD3 UR4, UP1, UR4, 0x1f0, URZ ;  /* 0x000001f004047890 */ /* 0x000fe4000ff3e03f */
[----:B------:R-:W-:Y:S02]  /*0120*/  UIADD3.X UR7, URZ, UR5, URZ, UP0, !UPT ;  /* 0x000000053f077290 */ /* 0x000fe400087fe43f */
[----:B------:R-:W-:-:S07]  /*0130*/  UIADD3.X UR5, URZ, UR5, URZ, UP1, !UPT ;  /* 0x000000053f057290 */ /* 0x000fce0008ffe43f */
[----:B------:R0:W-:Y:S02]  /*0140*/  UTMACCTL.PF [UR6] ;  /* 0x00000000060079b9 */ /* 0x0001e40008040000 */
[----:B------:R0:W-:Y:S02]  /*0150*/  UTMACCTL.PF [UR4] ;  /* 0x00000000040079b9 */ /* 0x0001e40008040000 */
[----:B0-----:R-:W-:Y:S01]  /*0160*/  NOP ;  /* 0x0000000000007918 */ /* 0x001fe20000000000 */
.L_x_1:
[----:B------:R-:W-:Y:S05]  /*0170*/  BSYNC B0 ;  /* 0x0000000000007941 */ /* 0x000fea0003800000 */
.L_x_0:
[----:B------:R-:W0:Y:S01]  /*0180*/  SHFL.IDX PT, R5, R0, RZ, 0x1f ;  /* 0x00001fff00057589 */ /* 0x000e2200000e0000 */
[----:B--2---:R-:W-:Y:S01]  /*0190*/  R2UR UR15, R3 ;  /* 0x00000000030f72ca */ /* 0x004fe200000e0000 */
[----:B------:R-:W-:-:S04]  /*01a0*/  UISETP.NE.AND UP0, UPT, UR8, 0x3, UPT ;  /* 0x000000030800788c */ /* 0x000fc8000bf05270 */
[----:B------:R-:W-:-:S08]  /*01b0*/  UISETP.EQ.OR UP0, UPT, UR8, URZ, !UP0 ;  /* 0x0000003f0800728c */ /* 0x000fd0000c702670 */
[----:B------:R-:W-:Y:S02]  /*01c0*/  UIADD3 UR18, UR15, -0x1, URZ ;  /* 0xffffffff0f127890 */ /* 0x000fe4000fffe03f */
[----:B------:R-:W-:Y:S02]  /*01d0*/  UISETP.EQ.AND UP0, UPT, UR15, URZ, UP0 ;  /* 0x0000003f0f00728c */ /* 0x000fe40008702270 */
[----:B------:R-:W-:Y:S02]  /*01e0*/  UISETP.GE.U32.AND UP1, UPT, UR18, 0x2, UPT ;  /* 0x000000021200788c */ /* 0x000fe4000bf26070 */
[----:B------:R-:W-:Y:S01]  /*01f0*/  USEL UR40, URZ, 0x1, !UP0 ;  /* 0x000000013f287887 */ /* 0x000fe2000c000000 */
[----:B0-----:R-:W-:-:S03]  /*0200*/  ISETP.NE.AND P0, PT, R5, RZ, PT ;  /* 0x000000ff0500720c */ /* 0x001fc60003f05270 */
[----:B------:R-:W-:-:S10]  /*0210*/  USEL UR40, UR40, 0x2, UP1 ;  /* 0x0000000228287887 */ /* 0x000fd40008800000 */
[----:B------:R-:W-:Y:S05]  /*0220*/  @P0 BRA `(.L_x_2) ;  /* 0x0000000000580947 */ /* 0x000fea0003800000 */
[----:B------:R-:W0:Y:S01]  /*0230*/  S2UR UR9, SR_CgaCtaId ;  /* 0x00000000000979c3 */ /* 0x000e220000008800 */
[----:B------:R-:W-:Y:S01]  /*0240*/  UMOV UR4, 0x400 ;  /* 0x0000040000047882 */ /* 0x000fe20000000000 */
[----:B------:R-:W-:Y:S01]  /*0250*/  UMOV UR5, 0x1 ;  /* 0x0000000100057882 */ /* 0x000fe20000000000 */
[----:B------:R-:W-:Y:S01]  /*0260*/  UMOV UR6, 0x80 ;  /* 0x0000008000067882 */ /* 0x000fe20000000000 */
[----:B------:R-:W-:Y:S01]  /*0270*/  ELECT P0, URZ, PT ;  /* 0x00000000003f782f */ /* 0x000fe20003800000 */
[----:B------:R-:W-:-:S04]  /*0280*/  UIADD3 UR6, -UR6, 0x100000, URZ ;  /* 0x0010000006067890 */ /* 0x000fc8000fffe13f */
[----:B------:R-:W-:Y:S02]  /*0290*/  USHF.L.U32 UR7, UR6, 0xb, URZ ;  /* 0x0000000b06077899 */ /* 0x000fe4000800063f */
[----:B------:R-:W-:Y:S02]  /*02a0*/  USHF.L.U32 UR6, UR6, 0x1, URZ ;  /* 0x0000000106067899 */ /* 0x000fe4000800063f */
[----:B0-----:R-:W-:Y:S02]  /*02b0*/  ULEA UR9, UR9, UR4, 0x18 ;  /* 0x0000000409097291 */ /* 0x001fe4000f8ec03f */
[----:B------:R-:W-:-:S04]  /*02c0*/  UIADD3 UR4, -UR5, 0x100000, URZ ;  /* 0x0010000005047890 */ /* 0x000fc8000fffe13f */
[----:B------:R-:W-:Y:S02]  /*02d0*/  USHF.L.U32 UR5, UR4, 0xb, URZ ;  /* 0x0000000b04057899 */ /* 0x000fe4000800063f */
[----:B------:R-:W-:Y:S01]  /*02e0*/  USHF.L.U32 UR4, UR4, 0x1, URZ ;  /* 0x0000000104047899 */ /* 0x000fe2000800063f */
[----:B------:R-:W0:Y:S11]  /*02f0*/  FENCE.VIEW.ASYNC.S ;  /* 0x00000000000073c6 */ /* 0x000e360000000000 */
[----:B0-----:R0:W1:Y:S01]  /*0300*/  SYNCS.EXCH.64 URZ, [UR9], UR4 ;  /* 0x00000004093f75b2 */ /* 0x0010620008000100 */
[----:B------:R0:W2:Y:S01]  /*0310*/  SYNCS.EXCH.64 URZ, [UR9+0x20], UR6 ;  /* 0x00002006093f75b2 */ /* 0x0000a20008000100 */
[----:B------:R0:W3:Y:S01]  /*0320*/  SYNCS.EXCH.64 URZ, [UR9+0x8], UR4 ;  /* 0x00000804093f75b2 */ /* 0x0000e20008000100 */
[----:B------:R0:W4:Y:S01]  /*0330*/  SYNCS.EXCH.64 URZ, [UR9+0x28], UR6 ;  /* 0x00002806093f75b2 */ /* 0x0001220008000100 */
[----:B------:R0:W0:Y:S01]  /*0340*/  SYNCS.EXCH.64 URZ, [UR9+0x10], UR4 ;  /* 0x00001004093f75b2 */ /* 0x0000220008000100 */
[----:B------:R0:W0:Y:S01]  /*0350*/  SYNCS.EXCH.64 URZ, [UR9+0x30], UR6 ;  /* 0x00003006093f75b2 */ /* 0x0000220008000100 */
[----:B------:R0:W0:Y:S01]  /*0360*/  SYNCS.EXCH.64 URZ, [UR9+0x18], UR4 ;  /* 0x00001804093f75b2 */ /* 0x0000220008000100 */
[----:B------:R0:W0:Y:S01]  /*0370*/  SYNCS.EXCH.64 URZ, [UR9+0x38], UR6 ;  /* 0x00003806093f75b2 */ /* 0x0000220008000100 */
[----:B------:R-:W-:Y:S01]  /*0380*/  NOP ;  /* 0x0000000000007918 */ /* 0x000fe20000000000 */
.L_x_2:
[----:B------:R-:W5:Y:S01]  /*0390*/  SHFL.IDX PT, R5, R0, RZ, 0x1f ;  /* 0x00001fff00057589 */ /* 0x000f6200000e0000 */
[----:B------:R-:W-:Y:S01]  /*03a0*/  ELECT P0, URZ, PT ;  /* 0x00000000003f782f */ /* 0x000fe20003800000 */
[----:B------:R-:W-:Y:S01]  /*03b0*/  NOP ;  /* 0x0000000000007918 */ /* 0x000fe20000000000 */
[----:B------:R-:W-:Y:S01]  /*03c0*/  ELECT P1, URZ, PT ;  /* 0x00000000003f782f */ /* 0x000fe20003820000 */
[----:B------:R-:W1:Y:S01]  /*03d0*/  SHFL.IDX PT, R3, R0, RZ, 0x1f ;  /* 0x00001fff00037589 */ /* 0x000e6200000e0000 */
[----:B0-----:R-:W-:Y:S01]  /*03e0*/  UMOV UR4, 0x20 ;  /* 0x0000002000047882 */ /* 0x001fe20000000000 */
[----:B------:R-:W-:Y:S01]  /*03f0*/  UMOV UR12, 0x80 ;  /* 0x00000080000c7882 */ /* 0x000fe20000000000 */
[----:B------:R-:W-:Y:S01]  /*0400*/  NOP ;  /* 0x0000000000007918 */ /* 0x000fe20000000000 */
[----:B------:R0:W0:Y:S01]  /*0410*/  SHFL.IDX PT, R95, R2, RZ, 0x1f ;  /* 0x00001fff025f7589 */ /* 0x00002200000e0000 */
[----:B------:R-:W-:Y:S01]  /*0420*/  ULDC.64 UR54, c[0x0][0x208] ;  /* 0x0000820000367ab9 */ /* 0x000fe20000000a00 */
[----:B-----5:R-:W-:-:S02]  /*0430*/  ISETP.NE.OR P0, PT, R5, RZ, !P0 ;  /* 0x000000ff0500720c */ /* 0x020fc40004705670 */
[----:B-1----:R-:W-:Y:S02]  /*0440*/  ISETP.NE.OR P1, PT, R3, RZ, !P1 ;  /* 0x000000ff0300720c */ /* 0x002fe40004f25670 */
[----:B------:R-:W-:-:S04]  /*0450*/  SHF.R.S32.HI R3, RZ, 0x1f, R4 ;  /* 0x0000001fff037819 */ /* 0x000fc80000011404 */
[----:B------:R-:W-:-:S05]  /*0460*/  LEA.HI R3, R3, R4, RZ, 0x7 ;  /* 0x0000000403037211 */ /* 0x000fca00078f38ff */
[----:B------:R-:W-:Y:S01]  /*0470*/  VOTEU.ALL UP0, P0 ;  /* 0x00000000003f7886 */ /* 0x000fe20000000000 */
[----:B------:R-:W-:Y:S01]  /*0480*/  LOP3.LUT R3, R3, 0xffffff80, RZ, 0xc0, !PT ;  /* 0xffffff8003037812 */ /* 0x000fe200078ec0ff */
[----:B------:R-:W-:-:S03]  /*0490*/  VOTEU.ALL UP1, P1 ;  /* 0x00000000003f7886 */ /* 0x000fc60000820000 */
[----:B------:R-:W1:Y:S01]  /*04a0*/  @!UP0 S2UR UR7, SR_CgaCtaId ;  /* 0x00000000000789c3 */ /* 0x000e620000008800 */
[----:B------:R-:W-:Y:S01]  /*04b0*/  @!UP0 UMOV UR6, 0x400 ;  /* 0x0000040000068882 */ /* 0x000fe20000000000 */
[----:B------:R-:W-:-:S04]  /*04c0*/  @!UP0 UIADD3 UR4, -UR4, 0x100000, URZ ;  /* 0x0010000004048890 */ /* 0x000fc8000fffe13f */
[----:B------:R-:W-:Y:S02]  /*04d0*/  @!UP0 USHF.L.U32 UR5, UR4, 0xb, URZ ;  /* 0x0000000b04058899 */ /* 0x000fe4000800063f */
[----:B------:R-:W-:Y:S01]  /*04e0*/  @!UP0 USHF.L.U32 UR4, UR4, 0x1, URZ ;  /* 0x0000000104048899 */ /* 0x000fe2000800063f */
[----:B------:R-:W-:Y:S01]  /*04f0*/  IMAD.IADD R3, R4, 0x1, -R3 ;  /* 0x0000000104037824 */ /* 0x000fe200078e0a03 */
[----:B------:R-:W-:Y:S01]  /*0500*/  @!UP1 UMOV UR10, 0x400 ;  /* 0x00000400000a9882 */ /* 0x000fe20000000000 */
[----:B------:R-:W-:Y:S01]  /*0510*/  VOTEU.ALL UP2, P1 ;  /* 0x00000000003f7886 */ /* 0x000fe20000840000 */
[----:B------:R-:W-:Y:S01]  /*0520*/  VOTEU.ALL UP3, P1 ;  /* 0x00000000003f7886 */ /* 0x000fe20000860000 */
[----:B------:R-:W-:Y:S01]  /*0530*/  VOTEU.ALL UP4, P1 ;  /* 0x00000000003f7886 */ /* 0x000fe20000880000 */
[----:B------:R-:W5:Y:S01]  /*0540*/  @!UP1 S2UR UR11, SR_CgaCtaId ;  /* 0x00000000000b99c3 */ /* 0x000f620000008800 */
[----:B------:R-:W-:Y:S01]  /*0550*/  VOTEU.ALL UP5, P1 ;  /* 0x00000000003f7886 */ /* 0x000fe200008a0000 */
[----:B------:R-:W-:Y:S01]  /*0560*/  ISETP.NE.AND P1, PT, RZ, UR15, PT ;  /* 0x0000000fff007c0c */ /* 0x000fe2000bf25270 */
[----:B-1----:R-:W-:-:S02]  /*0570*/  @!UP0 ULEA UR9, UR7, UR6, 0x18 ;  /* 0x0000000607098291 */ /* 0x002fc4000f8ec03f */
[----:B------:R-:W-:-:S04]  /*0580*/  @!UP1 UIADD3 UR6, -UR12, 0x100000, URZ ;  /* 0x001000000c069890 */ /* 0x000fc8000fffe13f */
[----:B------:R-:W-:Y:S02]  /*0590*/  @!UP1 USHF.L.U32 UR7, UR6, 0xb, URZ ;  /* 0x0000000b06079899 */ /* 0x000fe4000800063f */
[----:B------:R-:W-:Y:S01]  /*05a0*/  @!UP1 USHF.L.U32 UR6, UR6, 0x1, URZ ;  /* 0x0000000106069899 */ /* 0x000fe2000800063f */
[----:B------:R-:W-:Y:S01]  /*05b0*/  VOTEU.ALL UP0, P0 ;  /* 0x00000000003f7886 */ /* 0x000fe20000000000 */
[----:B-----5:R-:W-:Y:S01]  /*05c0*/  @!UP1 ULEA UR10, UR11, UR10, 0x18 ;  /* 0x0000000a0b0a9291 */ /* 0x020fe2000f8ec03f */
[----:B------:R-:W-:Y:S01]  /*05d0*/  VOTEU.ALL UP1, P0 ;  /* 0x00000000003f7886 */ /* 0x000fe20000020000 */
[----:B------:R-:W1:Y:S02]  /*05e0*/  FENCE.VIEW.ASYNC.S ;  /* 0x00000000000073c6 */ /* 0x000e640000000000 */
[----:B-1----:R-:W2:Y:S02]  /*05f0*/  @!UP0 SYNCS.EXCH.64 URZ, [UR9+0x70], UR4 ;  /* 0x00007004093f85b2 */ /* 0x002ea40008000100 */
[----:B------:R1:W2:Y:S01]  /*0600*/  @!UP1 SYNCS.EXCH.64 URZ, [UR9+0x78], UR4 ;  /* 0x00007804093f95b2 */ /* 0x0002a20008000100 */
[----:B------:R-:W-:Y:S01]  /*0610*/  NOP ;  /* 0x0000000000007918 */ /* 0x000fe20000000000 */
[----:B-1----:R-:W-:-:S02]  /*0620*/  ULDC.64 UR4, c[0x0][0x598] ;  /* 0x0001660000047ab9 */ /* 0x002fc40000000a00 */
[----:B------:R-:W-:Y:S02]  /*0630*/  ISETP.NE.U32.AND P0, PT, RZ, UR4, PT ;  /* 0x00000004ff007c0c */ /* 0x000fe4000bf05070 */
[----:B------:R1:W2:Y:S02]  /*0640*/  @!UP2 SYNCS.EXCH.64 URZ, [UR10+0x50], UR6 ;  /* 0x000050060a3fa5b2 */ /* 0x0002a40008000100 */
[----:B------:R-:W-:Y:S01]  /*0650*/  ISETP.NE.AND.EX P0, PT, RZ, UR5, PT, P0 ;  /* 0x00000005ff007c0c */ /* 0x000fe2000bf05300 */
[----:B------:R1:W2:Y:S01]  /*0660*/  @!UP3 SYNCS.EXCH.64 URZ, [UR10+0x58], UR6 ;  /* 0x000058060a3fb5b2 */ /* 0x0002a20008000100 */
[----:B------:R1:W2:Y:S01]  /*0670*/  @!UP4 SYNCS.EXCH.64 URZ, [UR10+0x60], UR6 ;  /* 0x000060060a3fc5b2 */ /* 0x0002a20008000100 */
[----:B------:R1:W2:Y:S01]  /*0680*/  @!UP5 SYNCS.EXCH.64 URZ, [UR10+0x68], UR6 ;  /* 0x000068060a3fd5b2 */ /* 0x0002a20008000100 */
[----:B------:R-:W-:Y:S01]  /*0690*/  NOP ;  /* 0x0000000000007918 */ /* 0x000fe20000000000 */
[----:B--234-:R-:W-:Y:S08]  /*06a0*/  BAR.SYNC.DEFER_BLOCKING 0x0 ;  /* 0x0000000000007b1d */ /* 0x01cff00000010000 */
[----:B01----:R-:W-:Y:S05]  /*06b0*/  @!P0 BRA `(.L_x_3) ;  /* 0x00000000001c8947 */ /* 0x003fea0003800000 */
[----:B------:R-:W0:Y:S02]  /*06c0*/  LDC.64 R6, c[0x0][0x598] ;  /* 0x00016600ff067b82 */ /* 0x000e240000000a00 */
[----:B0-----:R-:W2:Y:S02]  /*06d0*/  LDG.E.64 R6, desc[UR54][R6.64] ;  /* 0x0000003606067981 */ /* 0x001ea4000c1e1b00 */
[----:B--2---:R-:W-:-:S04]  /*06e0*/  ISETP.NE.U32.AND P0, PT, R6, RZ, PT ;  /* 0x000000ff0600720c */ /* 0x004fc80003f05070 */
[----:B------:R-:W-:-:S13]  /*06f0*/  ISETP.NE.AND.EX P0, PT, R7, RZ, PT, P0 ;  /* 0x000000ff0700720c */ /* 0x000fda0003f05300 */
[----:B------:R-:W-:Y:S05]  /*0700*/  @!P0 BRA `(.L_x_3) ;  /* 0x0000000000088947 */ /* 0x000fea0003800000 */
[----:B------:R1:W5:Y:S01]  /*0710*/  LD.E R22, desc[UR54][R6.64] ;  /* 0x0000003606167980 */ /* 0x000362000c101900 */
[----:B------:R-:W-:Y:S05]  /*0720*/  BRA `(.L_x_4) ;  /* 0x0000000000247947 */ /* 0x000fea0003800000 */
.L_x_3:
[----:B------:R-:W-:Y:S02]  /*0730*/  ULDC.64 UR4, c[0x0][0x588] ;  /* 0x0001620000047ab9 */ /* 0x000fe40000000a00 */
[----:B------:R-:W-:-:S04]  /*0740*/  ISETP.NE.U32.AND P0, PT, RZ, UR4, PT ;  /* 0x00000004ff007c0c */ /* 0x000fc8000bf05070 */
[----:B------:R-:W-:-:S13]  /*0750*/  ISETP.NE.AND.EX P0, PT, RZ, UR5, PT, P0 ;  /* 0x00000005ff007c0c */ /* 0x000fda000bf05300 */
[----:B------:R-:W-:Y:S05]  /*0760*/  @!P0 BRA `(.L_x_5) ;  /* 0x00000000000c8947 */ /* 0x000fea0003800000 */
[----:B------:R-:W0:Y:S02]  /*0770*/  LDC.64 R22, c[0x0][0x588] ;  /* 0x00016200ff167b82 */ /* 0x000e240000000a00 */
[----:B0-----:R0:W5:Y:S01]  /*0780*/  LDG.E R22, desc[UR54][R22.64] ;  /* 0x0000003616167981 */ /* 0x001162000c1e1900 */
[----:B------:R-:W-:Y:S05]  /*0790*/  BRA `(.L_x_4) ;  /* 0x0000000000087947 */ /* 0x000fea0003800000 */
.L_x_5:
[----:B------:R-:W-:Y:S02]  /*07a0*/  ULDC UR4, c[0x0][0x580] ;  /* 0x0001600000047ab9 */ /* 0x000fe40000000800 */
[----:B------:R-:W-:-:S07]  /*07b0*/  IMAD.U32 R22, RZ, RZ, UR4 ;  /* 0x00000004ff167e24 */ /* 0x000fce000f8e00ff */
.L_x_4:
[----:B------:R-:W-:Y:S02]  /*07c0*/  ULDC.64 UR4, c[0x0][0x5a0] ;  /* 0x0001680000047ab9 */ /* 0x000fe40000000a00 */
[----:B------:R-:W-:-:S04]  /*07d0*/  ISETP.NE.U32.AND P0, PT, RZ, UR4, PT ;  /* 0x00000004ff007c0c */ /* 0x000fc8000bf05070 */
[----:B------:R-:W-:-:S13]  /*07e0*/  ISETP.NE.AND.EX P0, PT, RZ, UR5, PT, P0 ;  /* 0x00000005ff007c0c */ /* 0x000fda000bf05300 */
[----:B------:R-:W-:Y:S05]  /*07f0*/  @!P0 BRA `(.L_x_6) ;  /* 0x00000000001c8947 */ /* 0x000fea0003800000 */
[----:B-1----:R-:W1:Y:S02]  /*0800*/  LDC.64 R6, c[0x0][0x5a0] ;  /* 0x00016800ff067b82 */ /* 0x002e640000000a00 */
[----:B-1----:R-:W2:Y:S02]  /*0810*/  LDG.E.64 R6, desc[UR54][R6.64] ;  /* 0x0000003606067981 */ /* 0x002ea4000c1e1b00 */
[----:B--2---:R-:W-:-:S04]  /*0820*/  ISETP.NE.U32.AND P0, PT, R6, RZ, PT ;  /* 0x000000ff0600720c */ /* 0x004fc80003f05070 */
[----:B------:R-:W-:-:S13]  /*0830*/  ISETP.NE.AND.EX P0, PT, R7, RZ, PT, P0 ;  /* 0x000000ff0700720c */ /* 0x000fda0003f05300 */
[----:B------:R-:W-:Y:S05]  /*0840*/  @!P0 BRA `(.L_x_6) ;  /* 0x0000000000088947 */ /* 0x000fea0003800000 */
[----:B0-----:R2:W5:Y:S01]  /*0850*/  LD.E R23, desc[UR54][R6.64] ;  /* 0x0000003606177980 */ /* 0x001562000c101900 */
[----:B------:R-:W-:Y:S05]  /*0860*/  BRA `(.L_x_7) ;  /* 0x0000000000247947 */ /* 0x000fea0003800000 */
.L_x_6:
[----:B------:R-:W-:Y:S02]  /*0870*/  ULDC.64 UR4, c[0x0][0x590] ;  /* 0x0001640000047ab9 */ /* 0x000fe40000000a00 */
[----:B------:R-:W-:-:S04]  /*0880*/  ISETP.NE.U32.AND P0, PT, RZ, UR4, PT ;  /* 0x00000004ff007c0c */ /* 0x000fc8000bf05070 */
[----:B------:R-:W-:-:S13]  /*0890*/  ISETP.NE.AND.EX P0, PT, RZ, UR5, PT, P0 ;  /* 0x00000005ff007c0c */ /* 0x000fda000bf05300 */
[----:B------:R-:W-:Y:S05]  /*08a0*/  @!P0 BRA `(.L_x_8) ;  /* 0x00000000000c8947 */ /* 0x000fea0003800000 */
[----:B-1----:R-:W0:Y:S02]  /*08b0*/  LDC.64 R6, c[0x0][0x590] ;  /* 0x00016400ff067b82 */ /* 0x002e240000000a00 */
[----:B0-----:R0:W5:Y:S01]  /*08c0*/  LDG.E R23, desc[UR54][R6.64] ;  /* 0x0000003606177981 */ /* 0x001162000c1e1900 */
[----:B------:R-:W-:Y:S05]  /*08d0*/  BRA `(.L_x_7) ;  /* 0x0000000000087947 */ /* 0x000fea0003800000 */
.L_x_8:
[----:B------:R-:W-:Y:S02]  /*08e0*/  ULDC UR4, c[0x0][0x584] ;  /* 0x0001610000047ab9 */ /* 0x000fe40000000800 */
[----:B0-----:R-:W-:-:S07]  /*08f0*/  IMAD.U32 R23, RZ, RZ, UR4 ;  /* 0x00000004ff177e24 */ /* 0x001fce000f8e00ff */
.L_x_7:
[----:B------:R-:W3:Y:S01]  /*0900*/  S2UR UR10, SR_CTAID.Y ;  /* 0x00000000000a79c3 */ /* 0x000ee20000002600 */
[----:B------:R-:W-:Y:S01]  /*0910*/  ULDC UR5, c[0x0][0x65c] ;  /* 0x0001970000057ab9 */ /* 0x000fe20000000800 */
[----:B------:R-:W-:Y:S01]  /*0920*/  UISETP.NE.AND UP0, UPT, UR15, 0x2, UPT ;  /* 0x000000020f00788c */ /* 0x000fe2000bf05270 */
[----:B------:R-:W-:Y:S01]  /*0930*/  IMAD.MOV.U32 R18, RZ, RZ, -0x1 ;  /* 0xffffffffff127424 */ /* 0x000fe200078e00ff */
[----:B------:R-:W-:Y:S01]  /*0940*/  UISETP.NE.AND UP2, UPT, UR5, 0x1, UPT ;  /* 0x000000010500788c */ /* 0x000fe2000bf45270 */
[----:B------:R-:W-:Y:S02]  /*0950*/  IMAD.MOV.U32 R2, RZ, RZ, -0x1 ;  /* 0xffffffffff027424 */ /* 0x000fe400078e00ff */
[----:B------:R-:W-:Y:S01]  /*0960*/  IMAD.MOV.U32 R19, RZ, RZ, -0x1 ;  /* 0xffffffffff137424 */ /* 0x000fe200078e00ff */
[----:B------:R-:W4:Y:S01]  /*0970*/  S2UR UR4, SR_CTAID.X ;  /* 0x00000000000479c3 */ /* 0x000f220000002500 */
[----:B------:R-:W-:-:S06]  /*0980*/  UP2UR UR38, UPR, URZ, 0x4 ;  /* 0x000000043f267883 */ /* 0x000fcc0008000000 */
[----:B------:R-:W-:Y:S01]  /*0990*/  @UP2 ULDC UR12, c[0x0][0x10] ;  /* 0x00000400000c2ab9 */ /* 0x000fe20000000800 */
[----:B------:R-:W-:Y:S01]  /*09a0*/  @UP2 UMOV UR7, URZ ;  /* 0x0000003f00072c82 */ /* 0x000fe20008000000 */
[----:B------:R-:W-:Y:S01]  /*09b0*/  @UP2 UMOV UR5, URZ ;  /* 0x0000003f00052c82 */ /* 0x000fe20008000000 */
[----:B012---:R-:W0:Y:S01]  /*09c0*/  LDC.64 R6, c[0x0][0x650] ;  /* 0x00019400ff067b82 */ /* 0x007e220000000a00 */
[----:B---3--:R-:W-:Y:S02]  /*09d0*/  @UP2 UMOV UR9, UR10 ;  /* 0x0000000a00092c82 */ /* 0x008fe40008000000 */
[----:B------:R-:W-:Y:S01]  /*09e0*/  @UP2 UMOV UR6, UR9 ;  /* 0x0000000900062c82 */ /* 0x000fe20008000000 */
[----:B------:R-:W-:Y:S01]  /*09f0*/  @!UP2 UMOV UR9, UR10 ;  /* 0x0000000a0009ac82 */ /* 0x000fe20008000000 */
[----:B----4-:R-:W-:-:S03]  /*0a00*/  @UP2 UIMAD.WIDE.U32 UR12, UR4, UR12, UR6 ;  /* 0x0000000c040c22a5 */ /* 0x010fc6000f8e0006 */
[----:B------:R-:W-:Y:S01]  /*0a10*/  @!UP2 ULDC UR6, c[0x0][0xc] ;  /* 0x000003000006aab9 */ /* 0x000fe20000000800 */
[----:B------:R-:W-:Y:S01]  /*0a20*/  @UP2 UIADD3 UR14, UR13, UR5, URZ ;  /* 0x000000050d0e2290 */ /* 0x000fe2000fffe03f */
[----:B------:R-:W-:Y:S02]  /*0a30*/  ULDC UR10, c[0x0][0xc] ;  /* 0x00000300000a7ab9 */ /* 0x000fe40000000800 */
[----:B------:R-:W-:Y:S01]  /*0a40*/  UMOV UR5, URZ ;  /* 0x0000003f00057c82 */ /* 0x000fe20008000000 */
[----:B------:R-:W-:Y:S01]  /*0a50*/  ULDC UR11, c[0x0][0x10] ;  /* 0x00000400000b7ab9 */ /* 0x000fe20000000800 */
[----:B------:R-:W-:Y:S02]  /*0a60*/  @!UP2 UIMAD.WIDE.U32 UR6, UR6, UR9, UR4 ;  /* 0x000000090606a2a5 */ /* 0x000fe4000f8e0004 */
[----:B------:R-:W-:Y:S01]  /*0a70*/  UIMAD.WIDE.U32 UR10, UR10, UR11, URZ ;  /* 0x0000000b0a0a72a5 */ /* 0x000fe2000f8e003f */
[----:B------:R-:W-:-:S03]  /*0a80*/  ULDC UR13, c[0x0][0x14] ;  /* 0x00000500000d7ab9 */ /* 0x000fc60000000800 */
[----:B------:R-:W-:Y:S02]  /*0a90*/  UIMAD.WIDE.U32 UR52, UR10, UR13, URZ ;  /* 0x0000000d0a3472a5 */ /* 0x000fe4000f8e003f */
[----:B------:R-:W-:Y:S01]  /*0aa0*/  UIMAD UR39, UR11, UR13, URZ ;  /* 0x0000000d0b2772a4 */ /* 0x000fe2000f8e023f */
[----:B------:R-:W-:Y:S01]  /*0ab0*/  @!UP2 UMOV UR12, UR6 ;  /* 0x00000006000cac82 */ /* 0x000fe20008000000 */
[----:B------:R-:W-:Y:S02]  /*0ac0*/  @!UP2 UMOV UR14, UR7 ;  /* 0x00000007000eac82 */ /* 0x000fe40008000000 */
[----:B------:R-:W-:Y:S02]  /*0ad0*/  UIADD3 UR39, UR53, UR39, URZ ;  /* 0x0000002735277290 */ /* 0x000fe4000fffe03f */
[----:B------:R-:W-:-:S04]  /*0ae0*/  UIADD3 UR6, UP1, UR12, UR52, URZ ;  /* 0x000000340c067290 */ /* 0x000fc8000ff3e03f */
[----:B------:R-:W-:Y:S02]  /*0af0*/  UIADD3.X UR7, UR14, UR39, URZ, UP1, !UPT ;  /* 0x000000270e077290 */ /* 0x000fe40008ffe43f */
[----:B------:R-:W-:Y:S02]  /*0b00*/  USEL UR6, UR6, UR12, !UP0 ;  /* 0x0000000c06067287 */ /* 0x000fe4000c000000 */
[----:B------:R-:W-:-:S04]  /*0b10*/  USEL UR7, UR7, UR14, !UP0 ;  /* 0x0000000e07077287 */ /* 0x000fc8000c000000 */
[----:B0-----:R-:W-:Y:S01]  /*0b20*/  ISETP.LE.U32.AND P0, PT, R6, UR6, PT ;  /* 0x0000000606007c0c */ /* 0x001fe2000bf03070 */
[----:B------:R-:W-:Y:S02]  /*0b30*/  IMAD.U32 R16, RZ, RZ, UR6 ;  /* 0x00000006ff107e24 */ /* 0x000fe4000f8e00ff */
[----:B------:R-:W-:Y:S02]  /*0b40*/  IMAD.U32 R0, RZ, RZ, UR7 ;  /* 0x00000007ff007e24 */ /* 0x000fe4000f8e00ff */
[----:B------:R-:W-:-:S03]  /*0b50*/  IMAD.U32 R17, RZ, RZ, UR7 ;  /* 0x00000007ff117e24 */ /* 0x000fc6000f8e00ff */
[----:B------:R-:W-:Y:S02]  /*0b60*/  ISETP.GE.U32.AND.EX P0, PT, R0, R7, PT, P0 ;  /* 0x000000070000720c */ /* 0x000fe40003f06100 */
[----:B------:R-:W-:-:S11]  /*0b70*/  PRMT R0, RZ, 0x7610, R0 ;  /* 0x00007610ff007816 */ /* 0x000fd60000000000 */
[----:B------:R-:W-:Y:S05]  /*0b80*/  @P0 BRA `(.L_x_9) ;  /* 0x00000004008c0947 */ /* 0x000fea0003800000 */
[----:B------:R-:W-:Y:S01]  /*0b90*/  I2FP.F32.U32 R0, UR4 ;  /* 0x0000000400007c45 */ /* 0x000fe20008201000 */
[----:B------:R-:W-:Y:S01]  /*0ba0*/  ULDC.64 UR16, c[0x0][0x628] ;  /* 0x00018a0000107ab9 */ /* 0x000fe20000000a00 */
[----:B------:R-:W-:Y:S01]  /*0bb0*/  ULDC UR6, c[0x0][0x150] ;  /* 0x0000540000067ab9 */ /* 0x000fe20000000800 */
[----:B------:R-:W-:Y:S01]  /*0bc0*/  ISETP.NE.U32.AND P0, PT, RZ, UR16, PT ;  /* 0x00000010ff007c0c */ /* 0x000fe2000bf05070 */
[----:B------:R-:W-:Y:S01]  /*0bd0*/  ULDC UR15, c[0x0][0x630] ;  /* 0x00018c00000f7ab9 */ /* 0x000fe20000000800 */
[----:B------:R-:W-:Y:S01]  /*0be0*/  FMUL R0, R0, UR6 ;  /* 0x0000000600007c20 */ /* 0x000fe20008400000 */
[----:B------:R-:W-:Y:S01]  /*0bf0*/  R2UR UR19, R16 ;  /* 0x00000000101372ca */ /* 0x000fe200000e0000 */
[----:B------:R-:W-:Y:S01]  /*0c00*/  ULDC UR21, c[0x0][0x154] ;  /* 0x0000550000157ab9 */ /* 0x000fe20000000800 */
[----:B------:R-:W-:Y:S01]  /*0c10*/  ISETP.NE.AND.EX P0, PT, RZ, UR17, PT, P0 ;  /* 0x00000011ff007c0c */ /* 0x000fe2000bf05300 */
[----:B------:R0:W1:Y:S01]  /*0c20*/  F2I.U32.TRUNC.NTZ R2, R0 ;  /* 0x0000000000027305 */ /* 0x000062000020f000 */
[----:B------:R-:W-:-:S02]  /*0c30*/  R2UR UR20, R17 ;  /* 0x00000000111472ca */ /* 0x000fc400000e0000 */
[----:B------:R-:W-:Y:S02]  /*0c40*/  R2UR UR6, R16 ;  /* 0x00000000100672ca */ /* 0x000fe400000e0000 */
[----:B------:R-:W-:-:S07]  /*0c50*/  R2UR UR7, R17 ;  /* 0x00000000110772ca */ /* 0x000fce00000e0000 */
[----:B0-----:R-:W-:Y:S08]  /*0c60*/  @!P0 BRA `(.L_x_10) ;  /* 0x0000000000308947 */ /* 0x001ff00003800000 */
[----:B------:R-:W-:Y:S01]  /*0c70*/  R2UR UR6, R16 ;  /* 0x00000000100672ca */ /* 0x000fe200000e0000 */
[----:B------:R-:W-:Y:S01]  /*0c80*/  ULDC UR12, c[0x0][0x634] ;  /* 0x00018d00000c7ab9 */ /* 0x000fe20000000800 */
[----:B------:R-:W-:-:S11]  /*0c90*/  R2UR UR14, R17 ;  /* 0x00000000110e72ca */ /* 0x000fd600000e0000 */
[----:B------:R-:W-:-:S04]  /*0ca0*/  UIADD3 UR12, UP1, UR6, UR12, URZ ;  /* 0x0000000c060c7290 */ /* 0x000fc8000ff3e03f */
[----:B------:R-:W-:-:S04]  /*0cb0*/  UIADD3.X UR14, URZ, UR14, URZ, UP1, !UPT ;  /* 0x0000000e3f0e7290 */ /* 0x000fc80008ffe43f */
[----:B------:R-:W-:-:S04]  /*0cc0*/  UIMAD.WIDE.U32 UR6, UR14, UR16, URZ ;  /* 0x000000100e0672a5 */ /* 0x000fc8000f8e003f */
[----:B------:R-:W-:Y:S02]  /*0cd0*/  UIMAD.WIDE.U32 UR10, UP1, UR12, UR17, UR6 ;  /* 0x000000110c0a72a5 */ /* 0x000fe4000f820006 */
[----:B------:R-:W-:Y:S02]  /*0ce0*/  UIMAD.WIDE.U32 UR6, UR12, UR16, URZ ;  /* 0x000000100c0672a5 */ /* 0x000fe4000f8e003f */
[----:B------:R-:W-:Y:S02]  /*0cf0*/  UIADD3.X UR13, URZ, URZ, URZ, UP1, !UPT ;  /* 0x0000003f3f0d7290 */ /* 0x000fe40008ffe43f */
[----:B------:R-:W-:Y:S01]  /*0d00*/  UIADD3 URZ, UP1, UR7, UR10, URZ ;  /* 0x0000000a073f7290 */ /* 0x000fe2000ff3e03f */
[----:B------:R-:W-:-:S03]  /*0d10*/  UMOV UR12, UR11 ;  /* 0x0000000b000c7c82 */ /* 0x000fc60008000000 */
[----:B------:R-:W-:-:S12]  /*0d20*/  UIMAD.WIDE.U32.X UR6, UR14, UR17, UR12, UP1 ;  /* 0x000000110e0672a5 */ /* 0x000fd800088e040c */
.L_x_10:
[----:B------:R-:W-:Y:S01]  /*0d30*/  USHF.R.U64 UR5, UR6, UR15, UR7 ;  /* 0x0000000f06057299 */ /* 0x000fe20008001207 */
[----:B------:R-:W-:Y:S01]  /*0d40*/  I2FP.F32.U32 R0, UR9 ;  /* 0x0000000900007c45 */ /* 0x000fe20008201000 */
[----:B------:R-:W-:Y:S01]  /*0d50*/  USHF.R.U32.HI UR6, URZ, UR15, UR7 ;  /* 0x0000000f3f067299 */ /* 0x000fe20008011607 */
[----:B-1----:R-:W-:Y:S01]  /*0d60*/  R2UR UR14, R2 ;  /* 0x00000000020e72ca */ /* 0x002fe200000e0000 */
[----:B------:R-:W-:Y:S02]  /*0d70*/  UIADD3 UR17, UP1, URZ, -UR5, URZ ;  /* 0x800000053f117290 */ /* 0x000fe4000ff3e03f */
[----:B------:R-:W-:Y:S01]  /*0d80*/  FMUL R0, R0, UR21 ;  /* 0x0000001500007c20 */ /* 0x000fe20008400000 */
[----:B------:R-:W-:Y:S01]  /*0d90*/  ULDC.64 UR10, c[0x0][0x620] ;  /* 0x00018800000a7ab9 */ /* 0x000fe20000000a00 */
[----:B------:R-:W-:Y:S01]  /*0da0*/  UIADD3.X UR6, URZ, ~UR6, URZ, UP1, !UPT ;  /* 0x800000063f067290 */ /* 0x000fe20008ffe43f */
[----:B------:R-:W-:Y:S01]  /*0db0*/  UMOV UR12, UR19 ;  /* 0x00000013000c7c82 */ /* 0x000fe20008000000 */
[----:B------:R-:W-:-:S02]  /*0dc0*/  UMOV UR13, UR20 ;  /* 0x00000014000d7c82 */ /* 0x000fc40008000000 */
[----:B------:R-:W-:Y:S01]  /*0dd0*/  UIMAD UR6, UR6, UR10, URZ ;  /* 0x0000000a060672a4 */ /* 0x000fe2000f8e023f */
[----:B------:R-:W0:Y:S01]  /*0de0*/  F2I.U32.TRUNC.NTZ R0, R0 ;  /* 0x0000000000007305 */ /* 0x000e22000020f000 */
[----:B------:R-:W-:Y:S02]  /*0df0*/  UIMAD.WIDE.U32 UR12, UR17, UR10, UR12 ;  /* 0x0000000a110c72a5 */ /* 0x000fe4000f8e000c */
[----:B------:R-:W-:Y:S01]  /*0e00*/  UIMAD UR17, UR17, UR11, UR6 ;  /* 0x0000000b111172a4 */ /* 0x000fe2000f8e0206 */
[----:B------:R-:W-:Y:S01]  /*0e10*/  ULDC UR24, c[0x0][0x658] ;  /* 0x0001960000187ab9 */ /* 0x000fe20000000800 */
[----:B------:R-:W-:Y:S02]  /*0e20*/  UMOV UR22, 0xffffffff ;  /* 0xffffffff00167882 */ /* 0x000fe40000000000 */
[----:B------:R-:W-:Y:S01]  /*0e30*/  UIADD3 UR17, UR13, UR17, URZ ;  /* 0x000000110d117290 */ /* 0x000fe2000fffe03f */
[----:B------:R-:W-:Y:S01]  /*0e40*/  ULDC UR19, c[0x0][0x618] ;  /* 0x0001860000137ab9 */ /* 0x000fe20000000800 */
[----:B------:R-:W-:Y:S01]  /*0e50*/  ULDC.64 UR6, c[0x0][0x640] ;  /* 0x0001900000067ab9 */ /* 0x000fe20000000a00 */
[----:B------:R-:W-:Y:S01]  /*0e60*/  USHF.L.U32 UR13, UR22, UR24, URZ ;  /* 0x00000018160d7299 */ /* 0x000fe2000800063f */
[----:B------:R-:W-:Y:S01]  /*0e70*/  ISETP.NE.U32.AND P0, PT, RZ, UR6, PT ;  /* 0x00000006ff007c0c */ /* 0x000fe2000bf05070 */
[----:B------:R-:W-:-:S02]  /*0e80*/  USHF.R.U64 UR22, UR12, UR19, UR17 ;  /* 0x000000130c167299 */ /* 0x000fc40008001211 */
[----:B------:R-:W-:Y:S01]  /*0e90*/  USHF.R.U32.HI UR12, URZ, UR19, UR17 ;  /* 0x000000133f0c7299 */ /* 0x000fe20008011611 */
[----:B0-----:R-:W-:Y:S01]  /*0ea0*/  R2UR UR16, R0 ;  /* 0x00000000001072ca */ /* 0x001fe200000e0000 */
[----:B------:R-:W-:Y:S01]  /*0eb0*/  ULDC UR21, c[0x0][0x608] ;  /* 0x0001820000157ab9 */ /* 0x000fe20000000800 */
[----:B------:R-:W-:Y:S01]  /*0ec0*/  ISETP.NE.AND.EX P0, PT, RZ, UR7, PT, P0 ;  /* 0x00000007ff007c0c */ /* 0x000fe2000bf05300 */
[----:B------:R-:W-:Y:S02]  /*0ed0*/  USHF.R.U64 UR26, UR22, UR21, UR12 ;  /* 0x00000015161a7299 */ /* 0x000fe4000800120c */
[----:B------:R-:W-:Y:S01]  /*0ee0*/  USHF.R.U32.HI UR12, URZ, UR21, UR12 ;  /* 0x000000153f0c7299 */ /* 0x000fe2000801160c */
[----:B------:R-:W-:Y:S01]  /*0ef0*/  UMOV UR20, 0x1 ;  /* 0x0000000100147882 */ /* 0x000fe20000000000 */
[----:B------:R-:W-:Y:S02]  /*0f00*/  UIADD3 UR14, -UR14, URZ, URZ ;  /* 0x0000003f0e0e7290 */ /* 0x000fe4000fffe13f */
[----:B------:R-:W-:-:S02]  /*0f10*/  USHF.R.U64 UR27, UR26, UR24, UR12 ;  /* 0x000000181a1b7299 */ /* 0x000fc4000800120c */
[----:B------:R-:W-:Y:S01]  /*0f20*/  USHF.L.U32 UR19, UR20, UR24, URZ ;  /* 0x0000001814137299 */ /* 0x000fe2000800063f */
[----:B------:R-:W-:Y:S01]  /*0f30*/  ULDC UR15, c[0x0][0x144] ;  /* 0x00005100000f7ab9 */ /* 0x000fe20000000800 */
[----:B------:R-:W-:Y:S01]  /*0f40*/  ULDC UR10, c[0x0][0x600] ;  /* 0x00018000000a7ab9 */ /* 0x000fe20000000800 */
[----:B------:R-:W-:Y:S02]  /*0f50*/  ULOP3.LUT UR20, URZ, UR13, URZ, 0x33, !UPT ;  /* 0x0000000d3f147292 */ /* 0x000fe4000f8e333f */
[----:B------:R-:W-:Y:S02]  /*0f60*/  USHF.R.U32.HI UR13, URZ, UR24, UR12 ;  /* 0x000000183f0d7299 */ /* 0x000fe4000801160c */
[----:B------:R-:W-:Y:S02]  /*0f70*/  UIADD3 UR11, UR10, -0x1, URZ ;  /* 0xffffffff0a0b7890 */ /* 0x000fe4000fffe03f */
[----:B------:R-:W-:Y:S02]  /*0f80*/  UIADD3 UR23, -UR16, URZ, URZ ;  /* 0x0000003f10177290 */ /* 0x000fe4000fffe13f */
[----:B------:R-:W-:Y:S01]  /*0f90*/  UIMAD UR4, UR15, UR14, UR4 ;  /* 0x0000000e0f0472a4 */ /* 0x000fe2000f8e0204 */
[----:B------:R-:W-:Y:S01]  /*0fa0*/  ULDC UR28, c[0x0][0x148] ;  /* 0x00005200001c7ab9 */ /* 0x000fe20000000800 */
[----:B------:R-:W-:Y:S01]  /*0fb0*/  ULDC UR24, c[0x0][0x648] ;  /* 0x0001920000187ab9 */ /* 0x000fe20000000800 */
[----:B------:R-:W-:Y:S01]  /*0fc0*/  ULDC UR25, c[0x0][0x638] ;  /* 0x00018e0000197ab9 */ /* 0x000fe20000000800 */
[----:B------:R-:W-:Y:S01]  /*0fd0*/  UMOV UR12, UR27 ;  /* 0x0000001b000c7c82 */ /* 0x000fe20008000000 */
[----:B------:R-:W-:Y:S07]  /*0fe0*/  @!P0 BRA `(.L_x_11) ;  /* 0x0000000000308947 */ /* 0x000fee0003800000 */
[----:B------:R-:W-:Y:S02]  /*0ff0*/  ULDC UR16, c[0x0][0x64c] ;  /* 0x0001930000107ab9 */ /* 0x000fe40000000800 */
        /* <DEDUP_REMOVED lines=8> */
[----:B------:R-:W-:-:S07]  /*1080*/  UIMAD.WIDE.U32.X UR6, UR21, UR7, UR16, UP1 ;  /* 0x00000007150672a5 */ /* 0x000fce00088e0410 */
[----:B------:R-:W-:Y:S01]  /*1090*/  UMOV UR12, UR6 ;  /* 0x00000006000c7c82 */ /* 0x000fe20008000000 */
[----:B------:R-:W-:-:S05]  /*10a0*/  UMOV UR13, UR7 ;  /* 0x00000007000d7c82 */ /* 0x000fca0008000000 */
.L_x_11:
[----:B------:R-:W-:Y:S01]  /*10b0*/  UISETP.NE.AND UP1, UPT, UR38, URZ, UPT ;  /* 0x0000003f2600728c */ /* 0x000fe2000bf25270 */
[----:B------:R-:W-:Y:S01]  /*10c0*/  IMAD.MOV.U32 R0, RZ, RZ, 0x1 ;  /* 0x00000001ff007424 */ /* 0x000fe200078e00ff */
[----:B------:R-:W-:Y:S01]  /*10d0*/  USHF.R.U64 UR6, UR12, UR24, UR13 ;  /* 0x000000180c067299 */ /* 0x000fe2000800120d */
[----:B------:R-:W-:Y:S01]  /*10e0*/  IMAD.U32 R19, RZ, RZ, UR5 ;  /* 0x00000005ff137e24 */ /* 0x000fe2000f8e00ff */
[----:B------:R-:W-:Y:S02]  /*10f0*/  ULOP3.LUT UR20, UR26, UR20, URZ, 0xc0, !UPT ;  /* 0x000000141a147292 */ /* 0x000fe4000f8ec03f */
[----:B------:R-:W-:Y:S02]  /*1100*/  UIADD3 UR7, -UR6, URZ, URZ ;  /* 0x0000003f06077290 */ /* 0x000fe4000fffe13f */
[----:B------:R-:W-:Y:S02]  /*1110*/  UIMAD UR19, UR19, UR6, UR20 ;  /* 0x00000006131372a4 */ /* 0x000fe4000f8e0214 */
[----:B------:R-:W-:-:S02]  /*1120*/  ULOP3.LUT UR11, UR22, UR11, URZ, 0xc0, !UPT ;  /* 0x0000000b160b7292 */ /* 0x000fc4000f8ec03f */
[----:B------:R-:W-:Y:S02]  /*1130*/  @UP1 UIMAD UR4, UR28, UR23, UR9 ;  /* 0x000000171c0412a4 */ /* 0x000fe4000f8e0209 */
[----:B------:R-:W-:-:S03]  /*1140*/  UIMAD UR6, UR7, UR25, UR27 ;  /* 0x00000019070672a4 */ /* 0x000fc6000f8e021b */
[----:B------:R-:W-:Y:S01]  /*1150*/  ULDC UR7, c[0x0][0x610] ;  /* 0x0001840000077ab9 */ /* 0x000fe20000000800 */
[----:B------:R-:W-:Y:S02]  /*1160*/  UIMAD UR6, UR6, UR10, UR11 ;  /* 0x0000000a060672a4 */ /* 0x000fe4000f8e020b */
[----:B------:R-:W-:-:S04]  /*1170*/  UIMAD UR4, UR19, UR7, UR4 ;  /* 0x00000007130472a4 */ /* 0x000fc8000f8e0204 */
[----:B------:R-:W-:Y:S02]  /*1180*/  USEL UR7, UR6, UR4, !UP1 ;  /* 0x0000000406077287 */ /* 0x000fe4000c800000 */
[----:B------:R-:W-:-:S04]  /*1190*/  USEL UR4, UR4, UR6, !UP1 ;  /* 0x0000000604047287 */ /* 0x000fc8000c800000 */
[----:B------:R-:W-:Y:S02]  /*11a0*/  IMAD.U32 R2, RZ, RZ, UR7 ;  /* 0x00000007ff027e24 */ /* 0x000fe4000f8e00ff */
[----:B------:R-:W-:-:S07]  /*11b0*/  IMAD.U32 R18, RZ, RZ, UR4 ;  /* 0x00000004ff127e24 */ /* 0x000fce000f8e00ff */
.L_x_9:
[----:B------:R-:W-:Y:S02]  /*11c0*/  ULDC UR4, c[0x0][0x28c] ;  /* 0x0000a30000047ab9 */ /* 0x000fe40000000800 */
[----:B------:R-:W-:-:S04]  /*11d0*/  UIADD3 UR4, UR4, 0x7f, URZ ;  /* 0x0000007f04047890 */ /* 0x000fc8000fffe03f */
[----:B------:R-:W-:-:S04]  /*11e0*/  USHF.R.S32.HI UR5, URZ, 0x1f, UR4 ;  /* 0x0000001f3f057899 */ /* 0x000fc80008011404 */
[----:B------:R-:W-:-:S04]  /*11f0*/  ULEA.HI UR5, UR5, UR4, URZ, 0x7 ;  /* 0x0000000405057291 */ /* 0x000fc8000f8f383f */
[----:B------:R-:W-:Y:S01]  /*1200*/  USHF.R.S32.HI UR37, URZ, 0x7, UR5 ;  /* 0x000000073f257899 */ /* 0x000fe20008011405 */
[----:B------:R-:W-:Y:S11]  /*1210*/  @!P1 BRA `(.L_x_12) ;  /* 0x0000005800889947 */ /* 0x000ff60003800000 */
[----:B------:R-:W-:-:S06]  /*1220*/  UISETP.GT.U32.AND UP1, UPT, UR18, 0x1, UPT ;  /* 0x000000011200788c */ /* 0x000fcc000bf24070 */
[----:B------:R-:W-:-:S13]  /*1230*/  PLOP3.LUT P0, PT, PT, PT, UP1, 0x80, 0x0 ;  /* 0x000000000000781c */ /* 0x000fda0003f0f018 */
[----:B------:R-:W-:Y:S05]  /*1240*/  @P0 EXIT ;  /* 0x000000000000094d */ /* 0x000fea0003800000 */
.L_x_13:
[----:B------:R-:W-:-:S08]  /*1250*/  NOP ;  /* 0x0000000000007918 */ /* 0x000fd00000000000 */
[----:B------:R-:W0:Y:S02]  /*1260*/  USETMAXREG.TRY_ALLOC.CTAPOOL UP1, 0xe8 ;  /* 0x000000e8000079c8 */ /* 0x000e240008020600 */
[----:B0-----:R-:W-:-:S13]  /*1270*/  PLOP3.LUT P0, PT, PT, PT, UP1, 0x80, 0x0 ;  /* 0x000000000000781c */ /* 0x001fda0003f0f018 */
[----:B------:R-:W-:Y:S05]  /*1280*/  @!P0 BRA `(.L_x_13) ;  /* 0xfffffffc00f08947 */ /* 0x000fea000383ffff */
[----:B------:R-:W-:-:S13]  /*1290*/  LOP3.LUT P0, RZ, R0, 0xff, RZ, 0xc0, !PT ;  /* 0x000000ff00ff7812 */ /* 0x000fda000780c0ff */
[----:B------:R-:W-:Y:S05]  /*12a0*/  @!P0 EXIT ;  /* 0x000000000000894d */ /* 0x000fea0003800000 */
[----:B------:R-:W-:Y:S01]  /*12b0*/  SHF.R.S32.HI R0, RZ, 0x1f, R3 ;  /* 0x0000001fff007819 */ /* 0x000fe20000011403 */
[----:B------:R-:W0:Y:S01]  /*12c0*/  S2UR UR5, SR_CgaCtaId ;  /* 0x00000000000579c3 */ /* 0x000e220000008800 */
[----:B------:R-:W-:Y:S01]  /*12d0*/  UMOV UR42, 0x400 ;  /* 0x00000400002a7882 */ /* 0x000fe20000000000 */
[----:B------:R-:W-:Y:S01]  /*12e0*/  USHF.R.U32.HI UR4, URZ, 0x2, UR37 ;  /* 0x000000023f047899 */ /* 0x000fe20008011625 */
[CC--:B------:R-:W-:Y:S01]  /*12f0*/  LEA.HI R4, R0.reuse, R3.reuse, RZ, 0x2 ;  /* 0x0000000300047211 */ /* 0x0c0fe200078f10ff */
[----:B------:R-:W-:Y:S01]  /*1300*/  ULOP3.LUT UR45, UR37, 0x3, URZ, 0xc0, !UPT ;  /* 0x00000003252d7892 */ /* 0x000fe2000f8ec03f */
[----:B------:R-:W-:Y:S01]  /*1310*/  LEA.HI R0, R0, R3, RZ, 0x5 ;  /* 0x0000000300007211 */ /* 0x000fe200078f28ff */
[----:B------:R-:W-:Y:S01]  /*1320*/  UISETP.LT.AND UP1, UPT, UR37, 0x1, UPT ;  /* 0x000000012500788c */ /* 0x000fe2000bf21270 */
[--C-:B------:R-:W-:Y:S01]  /*1330*/  SHF.R.S32.HI R88, RZ, 0x2, R4.reuse ;  /* 0x00000002ff587819 */ /* 0x100fe20000011404 */
[----:B------:R-:W1:Y:S01]  /*1340*/  LDC.64 R6, c[0x0][0x5c8] ;  /* 0x00017200ff067b82 */ /* 0x000e620000000a00 */
[----:B------:R-:W-:Y:S01]  /*1350*/  SHF.R.S32.HI R5, RZ, 0x1f, R4 ;  /* 0x0000001fff057819 */ /* 0x000fe20000011404 */
[----:B------:R-:W-:Y:S01]  /*1360*/  ULOP3.LUT UR4, UR4, 0x1, URZ, 0xc0, !UPT ;  /* 0x0000000104047892 */ /* 0x000fe2000f8ec03f */
[----:B------:R-:W-:Y:S01]  /*1370*/  LOP3.LUT R4, R4, 0xfffffffc, RZ, 0xc0, !PT ;  /* 0xfffffffc04047812 */ /* 0x000fe200078ec0ff */
[----:B------:R-:W-:Y:S01]  /*1380*/  ULDC UR44, c[0x0][0x658] ;  /* 0x00019600002c7ab9 */ /* 0x000fe20000000800 */
[----:B------:R-:W-:Y:S01]  /*1390*/  LEA.HI R5, R5, R88, RZ, 0x3 ;  /* 0x0000005805057211 */ /* 0x000fe200078f18ff */
[----:B------:R-:W-:Y:S01]  /*13a0*/  UMOV UR6, 0xffffffff ;  /* 0xffffffff00067882 */ /* 0x000fe20000000000 */
[----:B------:R-:W-:Y:S01]  /*13b0*/  ULDC UR8, c[0x0][0x284] ;  /* 0x0000a10000087ab9 */ /* 0x000fe20000000800 */
[----:B------:R-:W-:Y:S01]  /*13c0*/  IMAD.IADD R4, R3, 0x1, -R4 ;  /* 0x0000000103047824 */ /* 0x000fe200078e0a04 */
[----:B------:R-:W-:Y:S01]  /*13d0*/  LOP3.LUT R5, R5, 0xfffffff8, RZ, 0xc0, !PT ;  /* 0xfffffff805057812 */ /* 0x000fe200078ec0ff */
[----:B------:R-:W-:Y:S01]  /*13e0*/  USEL UR45, UR45, URZ, !UP0 ;  /* 0x0000003f2d2d7287 */ /* 0x000fe2000c000000 */
[----:B------:R-:W-:Y:S01]  /*13f0*/  SHF.R.S32.HI R3, RZ, 0x5, R0 ;  /* 0x00000005ff037819 */ /* 0x000fe20000011400 */
[----:B------:R-:W-:Y:S01]  /*1400*/  VIADD R0, R95, 0xffffffff ;  /* 0xffffffff5f007836 */ /* 0x000fe20000000000 */
[----:B------:R-:W-:Y:S01]  /*1410*/  USEL UR46, UR37, 0x1, UP1 ;  /* 0x00000001252e7887 */ /* 0x000fe20008800000 */
[----:B------:R-:W-:Y:S01]  /*1420*/  IMAD.IADD R88, R88, 0x1, -R5 ;  /* 0x0000000158587824 */ /* 0x000fe200078e0a05 */
[----:B------:R-:W-:Y:S01]  /*1430*/  USHF.L.U32 UR6, UR6, UR44, URZ ;  /* 0x0000002c06067299 */ /* 0x000fe2000800063f */
[----:B------:R-:W2:Y:S01]  /*1440*/  LDC R5, c[0x0][0x288] ;  /* 0x0000a200ff057b82 */ /* 0x000ea20000000800 */
[----:B0-----:R-:W-:Y:S01]  /*1450*/  ULEA UR42, UR5, UR42, 0x18 ;  /* 0x0000002a052a7291 */ /* 0x001fe2000f8ec03f */
[C---:B------:R-:W-:Y:S01]  /*1460*/  ISETP.NE.AND P0, PT, R0.reuse, RZ, PT ;  /* 0x000000ff0000720c */ /* 0x040fe20003f05270 */
[----:B------:R-:W-:Y:S01]  /*1470*/  IMAD.SHL.U32 R0, R0, 0x8, RZ ;  /* 0x0000000800007824 */ /* 0x000fe200078e00ff */
[--C-:B------:R-:W-:Y:S01]  /*1480*/  SHF.R.S32.HI R89, RZ, 0x1f, R88.reuse ;  /* 0x0000001fff597819 */ /* 0x100fe20000011458 */
[----:B------:R-:W-:Y:S01]  /*1490*/  UIADD3 UR50, UR42, 0x50, URZ ;  /* 0x000000502a327890 */ /* 0x000fe2000fffe03f */
[----:B------:R-:W-:Y:S01]  /*14a0*/  IMAD.SHL.U32 R90, R4, 0x2, RZ ;  /* 0x00000002045a7824 */ /* 0x000fe200078e00ff */
[----:B------:R-:W-:Y:S01]  /*14b0*/  UISETP.EQ.U32.AND UP0, UPT, UR4, 0x1, !UP0 ;  /* 0x000000010400788c */ /* 0x000fe2000c702070 */
[C-C-:B------:R-:W-:Y:S01]  /*14c0*/  IMAD R97, R3.reuse, -0x10, -R88.reuse ;  /* 0xfffffff003617824 */ /* 0x140fe200078e0a58 */
[----:B------:R-:W-:Y:S01]  /*14d0*/  LOP3.LUT R0, R0, 0x8, RZ, 0xc0, !PT ;  /* 0x0000000800007812 */ /* 0x000fe200078ec0ff */
[----:B------:R-:W-:Y:S01]  /*14e0*/  IMAD.WIDE R88, R3, 0x10, R88 ;  /* 0x0000001003587825 */ /* 0x000fe200078e0258 */
[C---:B-1----:R-:W-:Y:S01]  /*14f0*/  SHF.L.U64.HI R92, R6.reuse, 0x3, R7 ;  /* 0x00000003065c7819 */ /* 0x042fe20000010207 */
[----:B------:R-:W-:Y:S01]  /*1500*/  ULDC UR43, c[0x0][0x600] ;  /* 0x00018000002b7ab9 */ /* 0x000fe20000000800 */
[----:B------:R-:W-:Y:S01]  /*1510*/  SEL R98, RZ, 0x1, P0 ;  /* 0x00000001ff627807 */ /* 0x000fe20000000000 */
[----:B------:R-:W-:Y:S01]  /*1520*/  IMAD.SHL.U32 R93, R6, 0x8, RZ ;  /* 0x00000008065d7824 */ /* 0x000fe200078e00ff */
[----:B------:R-:W-:Y:S01]  /*1530*/  LEA R95, R95, UR50, 0x3 ;  /* 0x000000325f5f7c11 */ /* 0x000fe2000f8e18ff */
[----:B------:R-:W-:Y:S01]  /*1540*/  VIADD R97, R97, UR8 ;  /* 0x0000000861617c36 */ /* 0x000fe20008000000 */
[C---:B------:R-:W-:Y:S01]  /*1550*/  LOP3.LUT R99, R0.reuse, 0x8, RZ, 0x3c, !PT ;  /* 0x0000000800637812 */ /* 0x040fe200078e3cff */
[----:B------:R-:W-:Y:S01]  /*1560*/  UMOV UR7, 0x1 ;  /* 0x0000000100077882 */ /* 0x000fe20000000000 */
[----:B------:R-:W-:Y:S01]  /*1570*/  LOP3.LUT R96, R0, 0x18, RZ, 0x3c, !PT ;  /* 0x0000001800607812 */ /* 0x000fe200078e3cff */
[----:B------:R-:W-:Y:S01]  /*1580*/  ULOP3.LUT UR49, UR40, 0x1, URZ, 0xfc, !UPT ;  /* 0x0000000128317892 */ /* 0x000fe2000f8efc3f */
[----:B------:R-:W-:Y:S01]  /*1590*/  SHF.R.S32.HI R91, RZ, 0x1f, R90 ;  /* 0x0000001fff5b7819 */ /* 0x000fe2000001145a */
[----:B------:R-:W-:Y:S01]  /*15a0*/  USHF.L.U32 UR36, UR37, 0x1, URZ ;  /* 0x0000000125247899 */ /* 0x000fe2000800063f */
[----:B--2---:R-:W-:Y:S01]  /*15b0*/  IMAD R94, R4, -0x2, R5 ;  /* 0xfffffffe045e7824 */ /* 0x004fe200078e0205 */
[----:B------:R-:W-:-:S02]  /*15c0*/  USHF.L.U64.HI UR41, UR52, 0x1, UR39 ;  /* 0x0000000134297899 */ /* 0x000fc40008010227 */
[----:B------:R-:W-:Y:S02]  /*15d0*/  UIADD3 UR43, UR43, -0x1, URZ ;  /* 0xffffffff2b2b7890 */ /* 0x000fe4000fffe03f */
[----:B------:R-:W-:Y:S02]  /*15e0*/  USHF.L.U32 UR44, UR7, UR44, URZ ;  /* 0x0000002c072c7299 */ /* 0x000fe4000800063f */
[----:B------:R-:W-:Y:S02]  /*15f0*/  UIADD3 UR46, -UR46, UR37, URZ ;  /* 0x000000252e2e7290 */ /* 0x000fe4000fffe13f */
[----:B------:R-:W-:Y:S02]  /*1600*/  ULOP3.LUT UR47, URZ, UR6, URZ, 0x33, !UPT ;  /* 0x000000063f2f7292 */ /* 0x000fe4000f8e333f */
[----:B------:R-:W-:-:S12]  /*1610*/  USEL UR48, URZ, 0x1, !UP0 ;  /* 0x000000013f307887 */ /* 0x000fd8000c000000 */
.L_x_161:
[----:B------:R-:W-:-:S04]  /*1620*/  SHF.L.U32 R0, R98, 0x1f, RZ ;  /* 0x0000001f62007819 */ /* 0x000fc800000006ff */
[----:B------:R-:W0:Y:S02]  /*1630*/  SYNCS.PHASECHK.TRANS64.TRYWAIT P0, [R95+URZ+-0x8], R0 ;  /* 0xfffff8005f0075a7 */ /* 0x000e24000800017f */
[----:B012345:R-:W-:Y:S05]  /*1640*/  @!P0 BRA `(.L_x_14) ;  /* 0x0000006400a08947 */ /* 0x03ffea0003800000 */
.L_x_183:
[----:B------:R-:W-:Y:S02]  /*1650*/  ULDC UR4, c[0x0][0x28c] ;  /* 0x0000a30000047ab9 */ /* 0x000fe40000000800 */
[----:B------:R-:W-:-:S13]  /*1660*/  ISETP.LT.AND P0, PT, RZ, UR4, PT ;  /* 0x00000004ff007c0c */ /* 0x000fda000bf01270 */
[----:B------:R-:W-:Y:S05]  /*1670*/  @P0 BRA `(.L_x_15) ;  /* 0x0000000000400947 */ /* 0x000fea0003800000 */
[----:B0-----:R-:W-:Y:S01]  /*1680*/  MOV R0, 0x0 ;  /* 0x0000000000007802 */ /* 0x001fe20000000f00 */
[----:B------:R-:W-:Y:S01]  /*1690*/  ULDC.64 UR4, c[0x4][0x68] ;  /* 0x01001a0000047ab9 */ /* 0x000fe20000000a00 */
[----:B------:R-:W-:Y:S01]  /*16a0*/  ULDC.64 UR6, c[0x4][0x8] ;  /* 0x0100020000067ab9 */ /* 0x000fe20000000a00 */
[----:B------:R-:W-:Y:S01]  /*16b0*/  IMAD.U32 R4, RZ, RZ, UR4 ;  /* 0x00000004ff047e24 */ /* 0x000fe2000f8e00ff */
[----:B------:R0:W1:Y:S01]  /*16c0*/  LDC.64 R14, c[0x4][R0] ;  /* 0x01000000000e7b82 */ /* 0x0000620000000a00 */
[----:B------:R-:W-:Y:S01]  /*16d0*/  IMAD.U32 R5, RZ, RZ, UR5 ;  /* 0x00000005ff057e24 */ /* 0x000fe2000f8e00ff */
[----:B------:R-:W-:Y:S01]  /*16e0*/  ULDC.64 UR4, c[0x4][0x70] ;  /* 0x01001c0000047ab9 */ /* 0x000fe20000000a00 */
[----:B------:R-:W-:Y:S02]  /*16f0*/  IMAD.U32 R10, RZ, RZ, UR6 ;  /* 0x00000006ff0a7e24 */ /* 0x000fe4000f8e00ff */
[----:B------:R-:W-:Y:S02]  /*1700*/  IMAD.U32 R6, RZ, RZ, UR4 ;  /* 0x00000004ff067e24 */ /* 0x000fe4000f8e00ff */
[----:B------:R-:W-:-:S02]  /*1710*/  IMAD.U32 R7, RZ, RZ, UR5 ;  /* 0x00000005ff077e24 */ /* 0x000fc4000f8e00ff */
[----:B------:R-:W-:Y:S02]  /*1720*/  IMAD.U32 R11, RZ, RZ, UR7 ;  /* 0x00000007ff0b7e24 */ /* 0x000fe4000f8e00ff */
[----:B------:R-:W-:Y:S02]  /*1730*/  IMAD.MOV.U32 R8, RZ, RZ, 0x1e1 ;  /* 0x000001e1ff087424 */ /* 0x000fe400078e00ff */
[----:B------:R-:W-:Y:S02]  /*1740*/  IMAD.MOV.U32 R12, RZ, RZ, 0x1 ;  /* 0x00000001ff0c7424 */ /* 0x000fe400078e00ff */
[----:B0-----:R-:W-:-:S07]  /*1750*/  IMAD.MOV.U32 R13, RZ, RZ, RZ ;  /* 0x000000ffff0d7224 */ /* 0x001fce00078e00ff */
[----:B------:R-:W-:-:S07]  /*1760*/  LEPC R20, `(.L_x_15) ;  /* 0x000000001014794e */ /* 0x000fce0000000000 */
[----:B-1---5:R-:W-:Y:S05]  /*1770*/  CALL.ABS.NOINC R14 ;  /* 0x000000000e007343 */ /* 0x022fea0003c00000 */
.L_x_15:
[----:B0-----:R-:W-:-:S05]  /*1780*/  IMAD.U32 R0, RZ, RZ, UR49 ;  /* 0x00000031ff007e24 */ /* 0x001fca000f8e00ff */
[----:B------:R-:W-:-:S13]  /*1790*/  ISETP.NE.AND P0, PT, R0, 0x3, PT ;  /* 0x000000030000780c */ /* 0x000fda0003f05270 */
[----:B------:R-:W-:Y:S05]  /*17a0*/  @!P0 BRA `(.L_x_16) ;  /* 0x0000000000048947 */ /* 0x000fea0003800000 */
[----:B------:R-:W-:Y:S01]  /*17b0*/  BPT.TRAP 0x1 ;  /* 0x000000040000795c */ /* 0x000fe20000300000 */
.L_x_16:
[----:B------:R-:W-:Y:S02]  /*17c0*/  IMAD.U32 R3, RZ, RZ, UR45 ;  /* 0x0000002dff037e24 */ /* 0x000fe4000f8e00ff */
[----:B------:R-:W-:-:S03]  /*17d0*/  IMAD.U32 R0, RZ, RZ, UR48 ;  /* 0x00000030ff007e24 */ /* 0x000fc6000f8e00ff */
[----:B------:R-:W-:Y:S02]  /*17e0*/  LEA R3, R3, UR42, 0x3 ;  /* 0x0000002a03037c11 */ /* 0x000fe4000f8e18ff */
[----:B------:R-:W-:-:S04]  /*17f0*/  SHF.L.U32 R0, R0, 0x1f, RZ ;  /* 0x0000001f00007819 */ /* 0x000fc800000006ff */
[----:B------:R0:W1:Y:S01]  /*1800*/  SYNCS.PHASECHK.TRANS64.TRYWAIT P1, [R3+URZ], R0 ;  /* 0x00000000030075a7 */ /* 0x000062000802017f */
[----:B------:R-:W-:Y:S05]  /*1810*/  @!P0 BRA `(.L_x_17) ;  /* 0x0000000000048947 */ /* 0x000fea0003800000 */
[----:B------:R-:W-:Y:S01]  /*1820*/  BPT.TRAP 0x1 ;  /* 0x000000040000795c */ /* 0x000fe20000300000 */
.L_x_17:
[----:B------:R-:W-:-:S05]  /*1830*/  IMAD.U32 R4, RZ, RZ, UR46 ;  /* 0x0000002eff047e24 */ /* 0x000fca000f8e00ff */
[----:B------:R-:W-:Y:S01]  /*1840*/  ISETP.GE.AND P2, PT, R4, 0x1, PT ;  /* 0x000000010400780c */ /* 0x000fe20003f46270 */
[----:B-1----:R-:W-:-:S12]  /*1850*/  @P1 BRA `(.L_x_18) ;  /* 0x0000000000081947 */ /* 0x002fd80003800000 */
[----:B------:R-:W1:Y:S02]  /*1860*/  SYNCS.PHASECHK.TRANS64.TRYWAIT P1, [R3+URZ], R0 ;  /* 0x00000000030075a7 */ /* 0x000e64000802017f */
[----:B-1----:R-:W-:Y:S05]  /*1870*/  @!P1 BRA `(.L_x_19) ;  /* 0x0000006400289947 */ /* 0x002fea0003800000 */
.L_x_18:
[----:B------:R-:W-:Y:S05]  /*1880*/  WARPSYNC.ALL ;  /* 0x0000000000007948 */ /* 0x000fea0003800000 */
[----:B------:R-:W-:Y:S01]  /*1890*/  UIADD3 UR4, UR42, 0x180, URZ ;  /* 0x000001802a047890 */ /* 0x000fe2000fffe03f */
[----:B------:R-:W-:Y:S01]  /*18a0*/  WARPGROUP.ARRIVE ;  /* 0x00000000000079c5 */ /* 0x000fe20000000000 */
[----:B------:R-:W-:Y:S02]  /*18b0*/  UIADD3 UR5, UR42, 0x10180, URZ ;  /* 0x000101802a057890 */ /* 0x000fe4000fffe03f */
[----:B------:R-:W-:Y:S02]  /*18c0*/  USHF.R.U32.HI UR4, URZ, 0x4, UR4 ;  /* 0x000000043f047899 */ /* 0x000fe40008011604 */
[----:B------:R-:W-:-:S02]  /*18d0*/  USHF.R.U32.HI UR5, URZ, 0x4, UR5 ;  /* 0x000000043f057899 */ /* 0x000fc40008011605 */
[----:B------:R-:W-:Y:S02]  /*18e0*/  ULOP3.LUT UR4, UR4, 0x3fff, URZ, 0xc0, !UPT ;  /* 0x00003fff04047892 */ /* 0x000fe4000f8ec03f */
[----:B------:R-:W-:Y:S02]  /*18f0*/  ULOP3.LUT UR5, UR5, 0x3fff, URZ, 0xc0, !UPT ;  /* 0x00003fff05057892 */ /* 0x000fe4000f8ec03f */
[----:B------:R-:W-:Y:S02]  /*1900*/  ULOP3.LUT UR8, UR4, 0x10000, URZ, 0xfc, !UPT ;  /* 0x0001000004087892 */ /* 0x000fe4000f8efc3f */
[----:B------:R-:W-:Y:S02]  /*1910*/  ULOP3.LUT UR9, UR5, 0x10000, URZ, 0xfc, !UPT ;  /* 0x0001000005097892 */ /* 0x000fe4000f8efc3f */
[----:B------:R-:W-:Y:S02]  /*1920*/  ULEA UR11, UR45, UR8, 0xa ;  /* 0x000000082d0b7291 */ /* 0x000fe4000f8e503f */
[----:B------:R-:W-:Y:S01]  /*1930*/  ULEA UR10, UR45, UR9, 0xb ;  /* 0x000000092d0a7291 */ /* 0x000fe2000f8e583f */
[----:B------:R-:W-:Y:S01]  /*1940*/  UMOV UR5, 0x40000040 ;  /* 0x4000004000057882 */ /* 0x000fe20000000000 */
[----:B------:R-:W-:-:S03]  /*1950*/  UMOV UR7, 0x40000040 ;  /* 0x4000004000077882 */ /* 0x000fc60000000000 */
[----:B------:R-:W-:Y:S02]  /*1960*/  UMOV UR4, UR11 ;  /* 0x0000000b00047c82 */ /* 0x000fe40008000000 */
[----:B------:R-:W-:Y:S02]  /*1970*/  UMOV UR6, UR10 ;  /* 0x0000000a00067c82 */ /* 0x000fe40008000000 */
[----:B------:R-:W-:Y:S01]  /*1980*/  HGMMA.64x128x16.F32.BF16 R24, gdesc[UR4], RZ, !UPT, gsb0 ;  /* 0x01e00000041879f0 */ /* 0x000fe2000c0018ff */
[----:B------:R-:W-:Y:S02]  /*1990*/  UIADD3 UR4, UR11, 0x2, URZ ;  /* 0x000000020b047890 */ /* 0x000fe4000fffe03f */
[----:B------:R-:W-:Y:S01]  /*19a0*/  UIADD3 UR6, UR10, 0x2, URZ ;  /* 0x000000020a067890 */ /* 0x000fe2000fffe03f */
[----:B------:R-:W-:Y:S01]  /*19b0*/  UMOV UR5, 0x40000040 ;  /* 0x4000004000057882 */ /* 0x000fe20000000000 */
[----:B------:R-:W-:Y:S01]  /*19c0*/  UMOV UR7, 0x40000040 ;  /* 0x4000004000077882 */ /* 0x000fe20000000000 */
[----:B------:R-:W-:-:S02]  /*19d0*/  WARPGROUP.DEPBAR.LE gsb0, 0x0 ;  /* 0x00008000000079c5 */ /* 0x000fc40000010000 */
[----:B------:R-:W-:-:S06]  /*19e0*/  WARPGROUP.ARRIVE ;  /* 0x00000000000079c5 */ /* 0x000fcc0000000000 */
[----:B------:R-:W-:Y:S01]  /*19f0*/  HGMMA.64x128x16.F32.BF16 R24, gdesc[UR4], R24, gsb0 ;  /* 0x01e00000041879f0 */ /* 0x000fe20008001818 */
[----:B------:R-:W-:Y:S02]  /*1a00*/  UIADD3 UR4, UR11, 0x4, URZ ;  /* 0x000000040b047890 */ /* 0x000fe4000fffe03f */
[----:B------:R-:W-:Y:S01]  /*1a10*/  UIADD3 UR6, UR10, 0x4, URZ ;  /* 0x000000040a067890 */ /* 0x000fe2000fffe03f */
[----:B------:R-:W-:Y:S01]  /*1a20*/  UMOV UR5, 0x40000040 ;  /* 0x4000004000057882 */ /* 0x000fe20000000000 */
[----:B------:R-:W-:Y:S01]  /*1a30*/  UMOV UR7, 0x40000040 ;  /* 0x4000004000077882 */ /* 0x000fe20000000000 */
[----:B------:R-:W-:Y:S02]  /*1a40*/  WARPGROUP.DEPBAR.LE gsb0, 0x0 ;  /* 0x00008000000079c5 */ /* 0x000fe40000010000 */
        /* <DEDUP_REMOVED lines=36> */
[----:B------:R-:W-:Y:S03]  /*1c90*/  HGMMA.64x128x16.F32.BF16 R24, gdesc[UR4], R24, gsb0 ;  /* 0x01e00000041879f0 */ /* 0x000fe60008001818 */
[----:B------:R-:W-:Y:S02]  /*1ca0*/  WARPGROUP.DEPBAR.LE gsb0, 0x0 ;  /* 0x00008000000079c5 */ /* 0x000fe40000010000 */
[----:B------:R-:W-:Y:S05]  /*1cb0*/  @!P2 BRA `(.L_x_20) ;  /* 0x000000040084a947 */ /* 0x000fea0003800000 */
[----:B------:R-:W-:Y:S01]  /*1cc0*/  UIADD3 UR10, UR45, 0x1, URZ ;  /* 0x000000012d0a7890 */ /* 0x000fe2000fffe03f */
[----:B01----:R-:W-:Y:S01]  /*1cd0*/  IMAD.U32 R0, RZ, RZ, UR46 ;  /* 0x0000002eff007e24 */ /* 0x003fe2000f8e00ff */
[----:B------:R-:W-:Y:S02]  /*1ce0*/  UMOV UR11, UR45 ;  /* 0x0000002d000b7c82 */ /* 0x000fe40008000000 */
[----:B------:R-:W-:-:S04]  /*1cf0*/  UISETP.NE.AND UP0, UPT, UR10, 0x4, UPT ;  /* 0x000000040a00788c */ /* 0x000fc8000bf05270 */
[----:B------:R-:W-:Y:S02]  /*1d00*/  USEL UR4, URZ, 0x1, UP0 ;  /* 0x000000013f047887 */ /* 0x000fe40008000000 */
[----:B------:R-:W-:Y:S02]  /*1d10*/  USEL UR10, UR10, URZ, UP0 ;  /* 0x0000003f0a0a7287 */ /* 0x000fe40008000000 */
[----:B------:R-:W-:-:S06]  /*1d20*/  ULOP3.LUT UR4, UR48, UR4, URZ, 0x3c, !UPT ;  /* 0x0000000430047292 */ /* 0x000fcc000f8e3c3f */
[----:B------:R-:W-:-:S07]  /*1d30*/  IMAD.U32 R5, RZ, RZ, UR4 ;  /* 0x00000004ff057e24 */ /* 0x000fce000f8e00ff */
.L_x_27:
[----:B01----:R-:W-:Y:S05]  /*1d40*/  @!P0 BRA `(.L_x_21) ;  /* 0x0000000000048947 */ /* 0x003fea0003800000 */
[----:B------:R-:W-:Y:S01]  /*1d50*/  BPT.TRAP 0x1 ;  /* 0x000000040000795c */ /* 0x000fe20000300000 */
.L_x_21:
[----:B------:R-:W-:Y:S01]  /*1d60*/  ULEA UR4, UR10, UR42, 0x3 ;  /* 0x0000002a0a047291 */ /* 0x000fe2000f8e183f */
[----:B------:R-:W-:-:S08]  /*1d70*/  SHF.L.U32 R3, R5, 0x1f, RZ ;  /* 0x0000001f05037819 */ /* 0x000fd000000006ff */
[----:B------:R0:W1:Y:S01]  /*1d80*/  SYNCS.PHASECHK.TRANS64.TRYWAIT P1, [UR4], R3 ;  /* 0x00000003ff0075a7 */ /* 0x0000620008020144 */
[----:B------:R-:W-:Y:S05]  /*1d90*/  @!P0 BRA `(.L_x_22) ;  /* 0x0000000000048947 */ /* 0x000fea0003800000 */
[----:B------:R-:W-:Y:S01]  /*1da0*/  BPT.TRAP 0x1 ;  /* 0x000000040000795c */ /* 0x000fe20000300000 */
.L_x_22:
[----:B-1----:R-:W-:Y:S05]  /*1db0*/  @P1 BRA `(.L_x_23) ;  /* 0x0000000000081947 */ /* 0x002fea0003800000 */
[----:B------:R-:W1:Y:S02]  /*1dc0*/  SYNCS.PHASECHK.TRANS64.TRYWAIT P1, [UR4], R3 ;  /* 0x00000003ff0075a7 */ /* 0x000e640008020144 */
[----:B-1----:R-:W-:Y:S05]  /*1dd0*/  @!P1 BRA `(.L_x_24) ;  /* 0x0000005c00e49947 */ /* 0x002fea0003800000 */
.L_x_23:
[----:B------:R-:W-:Y:S01]  /*1de0*/  ULEA UR13, UR10, UR8, 0xa ;  /* 0x000000080a0d7291 */ /* 0x000fe2000f8e503f */
[----:B------:R-:W-:Y:S01]  /*1df0*/  WARPGROUP.ARRIVE ;  /* 0x00000000000079c5 */ /* 0x000fe20000000000 */
[----:B------:R-:W-:Y:S01]  /*1e00*/  ULEA UR12, UR10, UR9, 0xb ;  /* 0x000000090a0c7291 */ /* 0x000fe2000f8e583f */
[----:B------:R-:W-:Y:S01]  /*1e10*/  UMOV UR5, 0x40000040 ;  /* 0x4000004000057882 */ /* 0x000fe20000000000 */
[----:B------:R-:W-:-:S03]  /*1e20*/  UMOV UR7, 0x40000040 ;  /* 0x4000004000077882 */ /* 0x000fc60000000000 */
[----:B------:R-:W-:Y:S02]  /*1e30*/  UMOV UR4, UR13 ;  /* 0x0000000d00047c82 */ /* 0x000fe40008000000 */
[----:B------:R-:W-:Y:S02]  /*1e40*/  UMOV UR6, UR12 ;  /* 0x0000000c00067c82 */ /* 0x000fe40008000000 */
[----:B------:R-:W-:Y:S01]  /*1e50*/  HGMMA.64x128x16.F32.BF16 R24, gdesc[UR4], R24, gsb0 ;  /* 0x01e00000041879f0 */ /* 0x000fe20008001818 */
        /* <DEDUP_REMOVED lines=51> */
[----:B------:R-:W-:Y:S01]  /*2190*/  BPT.TRAP 0x1 ;  /* 0x000000040000795c */ /* 0x000fe20000300000 */
.L_x_25:
[----:B------:R-:W-:Y:S02]  /*21a0*/  UISETP.GT.U32.AND UP0, UPT, UR40, 0x1, UPT ;  /* 0x000000012800788c */ /* 0x000fe4000bf04070 */
[----:B------:R-:W-:-:S04]  /*21b0*/  ULEA UR4, UR11, UR42, 0x3 ;  /* 0x0000002a0b047291 */ /* 0x000fc8000f8e183f */
[----:B------:R-:W-:Y:S01]  /*21c0*/  UIADD3 UR4, UR4, 0x20, URZ ;  /* 0x0000002004047890 */ /* 0x000fe2000fffe03f */
[----:B------:R-:W-:-:S03]  /*21d0*/  PLOP3.LUT P1, PT, PT, PT, UP0, 0x80, 0x0 ;  /* 0x000000000000781c */ /* 0x000fc60003f2f008 */
[----:B------:R-:W-:-:S09]  /*21e0*/  UPRMT UR4, URZ, 0x654, UR4 ;  /* 0x000006543f047896 */ /* 0x000fd20008000004 */
[----:B------:R-:W-:Y:S01]  /*21f0*/  SYNCS.ARRIVE.TRANS64.RED.A1T0 RZ, [UR4], RZ ;  /* 0x000000ffffff79a7 */ /* 0x000fe20008100404 */
[----:B------:R-:W-:Y:S05]  /*2200*/  @P1 BRA `(.L_x_26) ;  /* 0x0000000000041947 */ /* 0x000fea0003800000 */
[----:B------:R-:W-:Y:S01]  /*2210*/  BPT.TRAP 0x1 ;  /* 0x000000040000795c */ /* 0x000fe20000300000 */
.L_x_26:
[----:B------:R-:W-:Y:S01]  /*2220*/  UIADD3 UR10, UR10, 0x1, URZ ;  /* 0x000000010a0a7890 */ /* 0x000fe2000fffe03f */
[C---:B------:R-:W-:Y:S01]  /*2230*/  ISETP.GT.AND P1, PT, R0.reuse, 0x1, PT ;  /* 0x000000010000780c */ /* 0x040fe20003f24270 */
[----:B------:R-:W-:Y:S01]  /*2240*/  UIADD3 UR11, UR11, 0x1, URZ ;  /* 0x000000010b0b7890 */ /* 0x000fe2000fffe03f */
[----:B------:R-:W-:Y:S01]  /*2250*/  VIADD R0, R0, 0xffffffff ;  /* 0xffffffff00007836 */ /* 0x000fe20000000000 */
[----:B------:R-:W-:Y:S02]  /*2260*/  UISETP.NE.AND UP0, UPT, UR10, 0x4, UPT ;  /* 0x000000040a00788c */ /* 0x000fe4000bf05270 */
[----:B------:R-:W-:Y:S02]  /*2270*/  UISETP.NE.AND UP1, UPT, UR11, 0x4, UPT ;  /* 0x000000040b00788c */ /* 0x000fe4000bf25270 */
[----:B------:R-:W-:Y:S02]  /*2280*/  USEL UR4, URZ, 0x1, UP0 ;  /* 0x000000013f047887 */ /* 0x000fe40008000000 */
[----:B------:R-:W-:-:S02]  /*2290*/  USEL UR10, UR10, URZ, UP0 ;  /* 0x0000003f0a0a7287 */ /* 0x000fc40008000000 */
[----:B------:R-:W-:Y:S02]  /*22a0*/  USEL UR11, UR11, URZ, UP1 ;  /* 0x0000003f0b0b7287 */ /* 0x000fe40008800000 */
[----:B------:R-:W-:Y:S01]  /*22b0*/  LOP3.LUT R5, R5, UR4, RZ, 0x3c, !PT ;  /* 0x0000000405057c12 */ /* 0x000fe2000f8e3cff */
[----:B------:R-:W-:Y:S09]  /*22c0*/  @P1 BRA `(.L_x_27) ;  /* 0xfffffff8009c1947 */ /* 0x000ff2000383ffff */
.L_x_20:
[----:B01----:R-:W0:Y:S01]  /*22d0*/  LDC R0, c[0x0][0x28c] ;  /* 0x0000a300ff007b82 */ /* 0x003e220000000800 */
[----:B------:R1:W-:Y:S01]  /*22e0*/  SYNCS.ARRIVE.TRANS64.A1T0 RZ, [R99+UR50], RZ ;  /* 0x000000ff63ff79a7 */ /* 0x0003e20008100032 */
[----:B0-----:R-:W-:-:S13]  /*22f0*/  ISETP.GE.AND P1, PT, R0, 0x1, PT ;  /* 0x000000010000780c */ /* 0x001fda0003f26270 */
[----:B-1----:R-:W-:Y:S05]  /*2300*/  @!P1 BRA `(.L_x_28) ;  /* 0x0000000000309947 */ /* 0x002fea0003800000 */
[----:B------:R-:W-:Y:S05]  /*2310*/  @!P0 BRA `(.L_x_29) ;  /* 0x0000000000048947 */ /* 0x000fea0003800000 */
[----:B------:R-:W-:Y:S01]  /*2320*/  BPT.TRAP 0x1 ;  /* 0x000000040000795c */ /* 0x000fe20000300000 */
.L_x_29:
[----:B------:R-:W-:Y:S02]  /*2330*/  UIADD3 UR4, UR46, UR45, URZ ;  /* 0x0000002d2e047290 */ /* 0x000fe4000fffe03f */
[----:B------:R-:W-:Y:S02]  /*2340*/  UISETP.GT.U32.AND UP0, UPT, UR40, 0x1, UPT ;  /* 0x000000012800788c */ /* 0x000fe4000bf04070 */
[----:B------:R-:W-:-:S04]  /*2350*/  USHF.L.U32 UR4, UR4, 0x3, URZ ;  /* 0x0000000304047899 */ /* 0x000fc8000800063f */
[----:B------:R-:W-:Y:S01]  /*2360*/  ULOP3.LUT UR4, UR4, 0x18, URZ, 0xc0, !UPT ;  /* 0x0000001804047892 */ /* 0x000fe2000f8ec03f */
[----:B------:R-:W-:-:S03]  /*2370*/  PLOP3.LUT P0, PT, PT, PT, UP0, 0x80, 0x0 ;  /* 0x000000000000781c */ /* 0x000fc60003f0f008 */
[----:B------:R-:W-:-:S04]  /*2380*/  UIADD3 UR4, UR42, 0x20, UR4 ;  /* 0x000000202a047890 */ /* 0x000fc8000fffe004 */
[----:B------:R-:W-:-:S09]  /*2390*/  UPRMT UR4, URZ, 0x654, UR4 ;  /* 0x000006543f047896 */ /* 0x000fd20008000004 */
[----:B------:R-:W-:Y:S01]  /*23a0*/  SYNCS.ARRIVE.TRANS64.RED.A1T0 RZ, [UR4], RZ ;  /* 0x000000ffffff79a7 */ /* 0x000fe20008100404 */
[----:B------:R-:W-:Y:S05]  /*23b0*/  @P0 BRA `(.L_x_28) ;  /* 0x0000000000040947 */ /* 0x000fea0003800000 */
[----:B------:R-:W-:Y:S01]  /*23c0*/  BPT.TRAP 0x1 ;  /* 0x000000040000795c */ /* 0x000fe20000300000 */
.L_x_28:
[----:B------:R-:W-:Y:S02]  /*23d0*/  SHF.L.U32 R0, R98, 0x1f, RZ ;  /* 0x0000001f62007819 */ /* 0x000fe400000006ff */
[----:B------:R-:W-:Y:S02]  /*23e0*/  SHF.R.S32.HI R9, RZ, 0x1f, R19 ;  /* 0x0000001fff097819 */ /* 0x000fe40000011413 */
[----:B------:R-:W0:Y:S02]  /*23f0*/  SYNCS.PHASECHK.TRANS64.TRYWAIT P0, [R95+URZ+0x8], R0 ;  /* 0x000008005f0075a7 */ /* 0x000e24000800017f */
[----:B0-----:R-:W-:Y:S05]  /*2400*/  @!P0 BRA `(.L_x_30) ;  /* 0x0000005800708947 */ /* 0x001fea0003800000 */
.L_x_184:
[----:B------:R-:W-:Y:S01]  /*2410*/  ULDC.64 UR4, c[0x0][0x5d0] ;  /* 0x0001740000047ab9 */ /* 0x000fe20000000a00 */
[----:B------:R-:W-:Y:S01]  /*2420*/  ULDC UR6, c[0x0][0x284] ;  /* 0x0000a10000067ab9 */ /* 0x000fe20000000800 */
[----:B0-----:R-:W-:Y:S02]  /*2430*/  IMAD R0, R9, UR4, RZ ;  /* 0x0000000409007c24 */ /* 0x001fe4000f8e02ff */
[----:B------:R-:W-:Y:S02]  /*2440*/  IMAD.SHL.U32 R10, R2, 0x80, RZ ;  /* 0x00000080020a7824 */ /* 0x000fe400078e00ff */
[C---:B------:R-:W-:Y:S02]  /*2450*/  IMAD R5, R19.reuse, UR5, R0 ;  /* 0x0000000513057c24 */ /* 0x040fe4000f8e0200 */
[----:B------:R-:W-:Y:S01]  /*2460*/  IMAD.SHL.U32 R0, R18, 0x40, RZ ;  /* 0x0000004012007824 */ /* 0x000fe200078e00ff */
[----:B------:R-:W-:Y:S01]  /*2470*/  SHF.R.S32.HI R11, RZ, 0x1f, R10 ;  /* 0x0000001fff0b7819 */ /* 0x000fe2000001140a */
[----:B------:R-:W-:Y:S01]  /*2480*/  IMAD.WIDE.U32 R2, R19, UR4, R90 ;  /* 0x0000000413027c25 */ /* 0x000fe2000f8e005a */
[----:B------:R-:W-:-:S02]  /*2490*/  ULDC.64 UR4, c[0x0][0x5c8] ;  /* 0x0001720000047ab9 */ /* 0x000fc40000000a00 */
[----:B------:R-:W-:Y:S01]  /*24a0*/  ISETP.GE.AND P0, PT, R0, UR6, PT ;  /* 0x0000000600007c0c */ /* 0x000fe2000bf06270 */
[----:B------:R-:W-:Y:S01]  /*24b0*/  ULDC UR6, c[0x0][0x288] ;  /* 0x0000a20000067ab9 */ /* 0x000fe20000000800 */
[----:B------:R-:W-:Y:S01]  /*24c0*/  IADD3 R2, P1, R10, R2, RZ ;  /* 0x000000020a027210 */ /* 0x000fe20007f3e0ff */
[----:B------:R-:W-:Y:S01]  /*24d0*/  IMAD.WIDE R14, R18, 0x40, R88 ;  /* 0x00000040120e7825 */ /* 0x000fe200078e0258 */
[----:B------:R-:W-:Y:S02]  /*24e0*/  ISETP.GE.OR P0, PT, R10, UR6, P0 ;  /* 0x000000060a007c0c */ /* 0x000fe40008706670 */
[----:B------:R-:W-:Y:S01]  /*24f0*/  IADD3.X R3, R11, R3, R5, P1, !PT ;  /* 0x000000030b037210 */ /* 0x000fe20000ffe405 */
[----:B------:R-:W-:-:S04]  /*2500*/  IMAD R7, R15, UR4, RZ ;  /* 0x000000040f077c24 */ /* 0x000fc8000f8e02ff */
[C---:B------:R-:W-:Y:S02]  /*2510*/  IMAD R7, R14.reuse, UR5, R7 ;  /* 0x000000050e077c24 */ /* 0x040fe4000f8e0207 */
[----:B------:R-:W-:-:S04]  /*2520*/  IMAD.WIDE.U32 R20, R14, UR4, R2 ;  /* 0x000000040e147c25 */ /* 0x000fc8000f8e0002 */
[----:B------:R-:W-:Y:S05]  /*2530*/  @P0 BRA `(.L_x_31) ;  /* 0x0000003c00e00947 */ /* 0x000fea0003800000 */
[----:B-----5:R-:W-:Y:S01]  /*2540*/  FSETP.NEU.AND P1, PT, R23, RZ, PT ;  /* 0x000000ff1700720b */ /* 0x020fe20003f2d000 */
[----:B------:R-:W-:Y:S01]  /*2550*/  IMAD.IADD R18, R94, 0x1, -R10 ;  /* 0x000000015e127824 */ /* 0x000fe200078e0a0a */
[----:B------:R-:W-:Y:S01]  /*2560*/  BSSY B0, `(.L_x_31) ;  /* 0x00003f5000007945 */ /* 0x000fe20003800000 */
[----:B------:R-:W-:Y:S02]  /*2570*/  IMAD.IADD R0, R97, 0x1, -R0 ;  /* 0x0000000161007824 */ /* 0x000fe400078e0a00 */
[----:B------:R-:W-:Y:S01]  /*2580*/  IMAD.IADD R7, R21, 0x1, R7 ;  /* 0x0000000115077824 */ /* 0x000fe200078e0207 */
[----:B------:R-:W-:-:S04]  /*2590*/  ISETP.GT.AND P0, PT, R18, RZ, PT ;  /* 0x000000ff1200720c */ /* 0x000fc80003f04270 */
[----:B------:R-:W-:-:S03]  /*25a0*/  ISETP.GT.AND P2, PT, R0, RZ, P0 ;  /* 0x000000ff0000720c */ /* 0x000fc60000744270 */
[----:B------:R-:W-:Y:S10]  /*25b0*/  @!P1 BRA `(.L_x_32) ;  /* 0x0000002c00249947 */ /* 0x000ff40003800000 */
[----:B------:R-:W0:Y:S01]  /*25c0*/  LDC.64 R100, c[0x0][0x5b8] ;  /* 0x00016e00ff647b82 */ /* 0x000e220000000a00 */
[----:B------:R-:W-:-:S07]  /*25d0*/  ULDC.64 UR4, c[0x0][0x5c0] ;  /* 0x0001700000047ab9 */ /* 0x000fce0000000a00 */
[----:B------:R-:W1:Y:S08]  /*25e0*/  LDC.64 R104, c[0x0][0x5b0] ;  /* 0x00016c00ff687b82 */ /* 0x000e700000000a00 */
[----:B------:R-:W2:Y:S01]  /*25f0*/  LDC.64 R106, c[0x0][0x5a8] ;  /* 0x00016a00ff6a7b82 */ /* 0x000ea20000000a00 */
[-C--:B0-----:R-:W-:Y:S02]  /*2600*/  IMAD R4, R9, R100.reuse, RZ ;  /* 0x0000006409047224 */ /* 0x081fe400078e02ff */
[----:B------:R-:W-:-:S04]  /*2610*/  IMAD.WIDE.U32 R2, R19, R100, R90 ;  /* 0x0000006413027225 */ /* 0x000fc800078e005a */
[----:B------:R-:W-:Y:S01]  /*2620*/  IMAD R101, R19, R101, R4 ;  /* 0x0000006513657224 */ /* 0x000fe200078e0204 */
[----:B------:R-:W-:Y:S01]  /*2630*/  IADD3 R4, P1, R10, R2, RZ ;  /* 0x000000020a047210 */ /* 0x000fe20007f3e0ff */
[----:B-1----:R-:W-:-:S03]  /*2640*/  IMAD R2, R15, R104, RZ ;  /* 0x000000680f027224 */ /* 0x002fc600078e02ff */
[----:B------:R-:W-:Y:S01]  /*2650*/  IADD3.X R5, R11, R3, R101, P1, !PT ;  /* 0x000000030b057210 */ /* 0x000fe20000ffe465 */
[C---:B------:R-:W-:Y:S02]  /*2660*/  IMAD R103, R14.reuse, R105, R2 ;  /* 0x000000690e677224 */ /* 0x040fe400078e0202 */
[----:B------:R-:W-:-:S04]  /*2670*/  IMAD.WIDE.U32 R2, R14, R104, R4 ;  /* 0x000000680e027225 */ /* 0x000fc800078e0004 */
[----:B------:R-:W-:Y:S01]  /*2680*/  IMAD.IADD R3, R3, 0x1, R103 ;  /* 0x0000000103037824 */ /* 0x000fe200078e0267 */
[----:B--2---:R-:W-:-:S04]  /*2690*/  LEA R8, P1, R2, R106, 0x1 ;  /* 0x0000006a02087211 */ /* 0x004fc800078208ff */
[----:B------:R-:W-:-:S05]  /*26a0*/  LEA.HI.X R9, R2, R107, R3, 0x1, P1 ;  /* 0x0000006b02097211 */ /* 0x000fca00008f0c03 */
[----:B------:R-:W2:Y:S01]  /*26b0*/  @P2 LDG.E.LTC128B.U16 R21, desc[UR54][R8.64] ;  /* 0x0000003608152981 */ /* 0x000ea2000c1e1520 */
[----:B------:R-:W-:Y:S01]  /*26c0*/  IMAD.WIDE.U32 R2, R14, R104, R10 ;  /* 0x000000680e027225 */ /* 0x000fe200078e000a */
[----:B------:R-:W-:Y:S02]  /*26d0*/  BSSY B1, `(.L_x_33) ;  /* 0x0000015000017945 */ /* 0x000fe40003800000 */
[----:B------:R-:W-:-:S04]  /*26e0*/  IADD3 R12, P1, R90, R2, RZ ;  /* 0x000000025a0c7210 */ /* 0x000fc80007f3e0ff */
[----:B------:R-:W-:Y:S02]  /*26f0*/  IADD3.X R13, R91, R103, R3, P1, !PT ;  /* 0x000000675b0d7210 */ /* 0x000fe40000ffe403 */
[----:B------:R-:W-:Y:S01]  /*2700*/  LEA R6, P1, R20, UR4, 0x1 ;  /* 0x0000000414067c11 */ /* 0x000fe2000f8208ff */
[----:B------:R-:W-:-:S03]  /*2710*/  IMAD.WIDE.U32 R12, R19, R100, R12 ;  /* 0x00000064130c7225 */ /* 0x000fc600078e000c */
[----:B------:R-:W-:Y:S02]  /*2720*/  LEA.HI.X R7, R20, UR5, R7, 0x1, P1 ;  /* 0x0000000514077c11 */ /* 0x000fe400088f0c07 */
[----:B------:R-:W-:-:S04]  /*2730*/  ISETP.GT.AND P1, PT, R18, 0x1, PT ;  /* 0x000000011200780c */ /* 0x000fc80003f24270 */
[----:B------:R-:W-:Y:S01]  /*2740*/  ISETP.GT.AND P3, PT, R0, RZ, P1 ;  /* 0x000000ff0000720c */ /* 0x000fe20000f64270 */
[----:B--2---:R-:W-:-:S04]  /*2750*/  IMAD.U32 R2, R21, 0x10000, RZ ;  /* 0x0001000015027824 */ /* 0x004fc800078e00ff */
[----:B------:R-:W-:Y:S01]  /*2760*/  FMUL R3, R2, R23 ;  /* 0x0000001702037220 */ /* 0x000fe20000400000 */
[----:B------:R-:W-:-:S03]  /*2770*/  LEA R2, P4, R12, R106, 0x1 ;  /* 0x0000006a0c027211 */ /* 0x000fc600078808ff */
[----:B------:R-:W-:-:S05]  /*2780*/  FFMA R3, R24, R22, R3 ;  /* 0x0000001618037223 */ /* 0x000fca0000000003 */
[----:B------:R-:W-:Y:S01]  /*2790*/  F2FP.BF16.F32.PACK_AB R8, RZ, R3 ;  /* 0x00000003ff08723e */ /* 0x000fe200000010ff */
[----:B------:R-:W-:-:S03]  /*27a0*/  IMAD.IADD R3, R101, 0x1, R13 ;  /* 0x0000000165037824 */ /* 0x000fc600078e020d */
[----:B------:R-:W-:Y:S01]  /*27b0*/  PRMT R9, R8, 0x7610, R9 ;  /* 0x0000761008097816 */ /* 0x000fe20000000009 */
[----:B------:R-:W-:Y:S01]  /*27c0*/  IMAD.SHL.U32 R8, R104, 0x8, RZ ;  /* 0x0000000868087824 */ /* 0x000fe200078e00ff */
[----:B------:R-:W-:-:S03]  /*27d0*/  LEA.HI.X R3, R12, R107, R3, 0x1, P4 ;  /* 0x0000006b0c037211 */ /* 0x000fc600020f0c03 */
[----:B------:R0:W-:Y:S02]  /*27e0*/  @P2 STG.E.U16 desc[UR54][R6.64], R9 ;  /* 0x0000000906002986 */ /* 0x0001e4000c101536 */
[----:B0-----:R-:W-:Y:S01]  /*27f0*/  SHF.L.U64.HI R9, R104, 0x3, R105 ;  /* 0x0000000368097819 */ /* 0x001fe20000010269 */
[----:B------:R-:W-:Y:S06]  /*2800*/  @!P3 BRA `(.L_x_34) ;  /* 0x000000000004b947 */ /* 0x000fec0003800000 */
[----:B------:R0:W5:Y:S02]  /*2810*/  LDG.E.LTC128B.U16 R21, desc[UR54][R2.64+0x2] ;  /* 0x0000023602157981 */ /* 0x000164000c1e1520 */
.L_x_34:
[----:B------:R-:W-:Y:S05]  /*2820*/  BSYNC B1 ;  /* 0x0000000000017941 */ /* 0x000fea0003800000 */
.L_x_33:
[----:B------:R-:W-:Y:S01]  /*2830*/  IMAD.WIDE.U32 R8, R14, R104, R8 ;  /* 0x000000680e087225 */ /* 0x000fe200078e0008 */
[----:B------:R-:W-:-:S03]  /*2840*/  ISETP.GT.AND P0, PT, R0, 0x8, P0 ;  /* 0x000000080000780c */ /* 0x000fc60000704270 */
[----:B-----5:R-:W-:Y:S01]  /*2850*/  IMAD.U32 R12, R21, 0x10000, RZ ;  /* 0x00010000150c7824 */ /* 0x020fe200078e00ff */
[----:B------:R-:W-:Y:S01]  /*2860*/  IADD3 R4, P2, R4, R8, RZ ;  /* 0x0000000804047210 */ /* 0x000fe20007f5e0ff */
[----:B------:R-:W-:Y:S02]  /*2870*/  IMAD.IADD R103, R103, 0x1, R9 ;  /* 0x0000000167677824 */ /* 0x000fe400078e0209 */
[----:B------:R-:W-:Y:S02]  /*2880*/  FMUL R12, R12, R23 ;  /* 0x000000170c0c7220 */ /* 0x000fe40000400000 */
[----:B------:R-:W-:Y:S02]  /*2890*/  IMAD.X R5, R103, 0x1, R5, P2 ;  /* 0x0000000167057824 */ /* 0x000fe400010e0605 */
[----:B------:R-:W-:Y:S01]  /*28a0*/  FFMA R25, R25, R22, R12 ;  /* 0x0000001619197223 */ /* 0x000fe2000000000c */
[----:B------:R-:W-:-:S04]  /*28b0*/  LEA R12, P2, R4, R106, 0x1 ;  /* 0x0000006a040c7211 */ /* 0x000fc800078408ff */
[----:B------:R-:W-:Y:S01]  /*28c0*/  LEA.HI.X R13, R4, R107, R5, 0x1, P2 ;  /* 0x0000006b040d7211 */ /* 0x000fe200010f0c05 */
[----:B------:R-:W-:Y:S01]  /*28d0*/  @P3 IMAD.MOV.U32 R4, RZ, RZ, R6 ;  /* 0x000000ffff043224 */ /* 0x000fe200078e0006 */
[----:B------:R-:W-:Y:S01]  /*28e0*/  F2FP.BF16.F32.PACK_AB R25, RZ, R25 ;  /* 0x00000019ff19723e */ /* 0x000fe200000010ff */
[----:B------:R-:W-:-:S05]  /*28f0*/  @P3 IMAD.MOV.U32 R5, RZ, RZ, R7 ;  /* 0x000000ffff053224 */ /* 0x000fca00078e0007 */
[----:B------:R1:W-:Y:S04]  /*2900*/  @P3 STG.E.U16 desc[UR54][R4.64+0x2], R25 ;  /* 0x0000021904003986 */ /* 0x0003e8000c101536 */
[----:B------:R-:W2:Y:S01]  /*2910*/  @P0 LDG.E.LTC128B.U16 R21, desc[UR54][R12.64] ;  /* 0x000000360c150981 */ /* 0x000ea2000c1e1520 */
[----:B------:R-:W-:Y:S01]  /*2920*/  IADD3 R10, P2, P3, R90, R8, R10 ;  /* 0x000000085a0a7210 */ /* 0x000fe20007b5e00a */
[----:B------:R-:W-:Y:S01]  /*2930*/  BSSY B1, `(.L_x_35) ;  /* 0x0000011000017945 */ /* 0x000fe20003800000 */
[----:B------:R-:W-:Y:S02]  /*2940*/  SHF.L.U64.HI R15, R93, 0x1, R92 ;  /* 0x000000015d0f7819 */ /* 0x000fe4000001025c */
[----:B------:R-:W-:Y:S02]  /*2950*/  IADD3.X R11, R91, R103, R11, P2, P3 ;  /* 0x000000675b0b7210 */ /* 0x000fe400017e640b */
[----:B------:R-:W-:Y:S01]  /*2960*/  ISETP.GT.AND P1, PT, R0, 0x8, P1 ;  /* 0x000000080000780c */ /* 0x000fe20000f24270 */
[----:B------:R-:W-:-:S04]  /*2970*/  IMAD.WIDE.U32 R10, R19, R100, R10 ;  /* 0x00000064130a7225 */ /* 0x000fc800078e000a */
[----:B------:R-:W-:Y:S01]  /*2980*/  IMAD.IADD R11, R101, 0x1, R11 ;  /* 0x00000001650b7824 */ /* 0x000fe200078e020b */
[----:B-1----:R-:W-:-:S04]  /*2990*/  LEA R4, P3, R10, R106, 0x1 ;  /* 0x0000006a0a047211 */ /* 0x002fc800078608ff */
[----:B------:R-:W-:Y:S01]  /*29a0*/  LEA.HI.X R5, R10, R107, R11, 0x1, P3 ;  /* 0x0000006b0a057211 */ /* 0x000fe200018f0c0b */
[----:B--2---:R-:W-:-:S04]  /*29b0*/  IMAD.U32 R8, R21, 0x10000, RZ ;  /* 0x0001000015087824 */ /* 0x004fc800078e00ff */
[----:B------:R-:W-:Y:S01]  /*29c0*/  FMUL R9, R8, R23 ;  /* 0x0000001708097220 */ /* 0x000fe20000400000 */
[----:B------:R-:W-:-:S03]  /*29d0*/  LEA R8, P2, R93, R6, 0x1 ;  /* 0x000000065d087211 */ /* 0x000fc600078408ff */
[----:B------:R-:W-:-:S05]  /*29e0*/  FFMA R9, R26, R22, R9 ;  /* 0x000000161a097223 */ /* 0x000fca0000000009 */
[----:B------:R-:W-:Y:S01]  /*29f0*/  F2FP.BF16.F32.PACK_AB R12, RZ, R9 ;  /* 0x00000009ff0c723e */ /* 0x000fe200000010ff */
[----:B------:R-:W-:-:S05]  /*2a00*/  IMAD.X R9, R15, 0x1, R7, P2 ;  /* 0x000000010f097824 */ /* 0x000fca00010e0607 */
[----:B------:R1:W-:Y:S01]  /*2a10*/  @P0 STG.E.U16 desc[UR54][R8.64], R12 ;  /* 0x0000000c08000986 */ /* 0x0003e2000c101536 */
[----:B------:R-:W-:Y:S05]  /*2a20*/  @!P1 BRA `(.L_x_36) ;  /* 0x0000000000049947 */ /* 0x000fea0003800000 */
[----:B------:R2:W5:Y:S02]  /*2a30*/  LDG.E.LTC128B.U16 R21, desc[UR54][R4.64+0x2] ;  /* 0x0000023604157981 */ /* 0x000564000c1e1520 */
.L_x_36:
[----:B------:R-:W-:Y:S05]  /*2a40*/  BSYNC B1 ;  /* 0x0000000000017941 */ /* 0x000fea0003800000 */
.L_x_35:
[----:B-----5:R-:W-:Y:S01]  /*2a50*/  IMAD.U32 R10, R21, 0x10000, RZ ;  /* 0x00010000150a7824 */ /* 0x020fe200078e00ff */
[----:B------:R-:W-:Y:S01]  /*2a60*/  ISETP.GT.AND P0, PT, R18, 0x8, PT ;  /* 0x000000081200780c */ /* 0x000fe20003f04270 */
[----:B------:R-:W-:Y:S02]  /*2a70*/  BSSY B1, `(.L_x_37) ;  /* 0x0000008000017945 */ /* 0x000fe40003800000 */
[----:B------:R-:W-:Y:S01]  /*2a80*/  FMUL R10, R10, R23 ;  /* 0x000000170a0a7220 */ /* 0x000fe20000400000 */
[----:B------:R-:W-:-:S03]  /*2a90*/  ISETP.GT.AND P2, PT, R0, RZ, P0 ;  /* 0x000000ff0000720c */ /* 0x000fc60000744270 */
[----:B------:R-:W-:-:S05]  /*2aa0*/  FFMA R10, R27, R22, R10 ;  /* 0x000000161b0a7223 */ /* 0x000fca000000000a */
[----:B------:R-:W-:-:S05]  /*2ab0*/  F2FP.BF16.F32.PACK_AB R10, RZ, R10 ;  /* 0x0000000aff0a723e */ /* 0x000fca00000010ff */
[----:B------:R3:W-:Y:S01]  /*2ac0*/  @P1 STG.E.U16 desc[UR54][R8.64+0x2], R10 ;  /* 0x0000020a08001986 */ /* 0x0007e2000c101536 */
[----:B------:R-:W-:Y:S05]  /*2ad0*/  @!P2 BRA `(.L_x_38) ;  /* 0x000000000004a947 */ /* 0x000fea0003800000 */
[----:B------:R4:W5:Y:S02]  /*2ae0*/  LDG.E.LTC128B.U16 R21, desc[UR54][R2.64+0x10] ;  /* 0x0000103602157981 */ /* 0x000964000c1e1520 */
.L_x_38:
[----:B------:R-:W-:Y:S05]  /*2af0*/  BSYNC B1 ;  /* 0x0000000000017941 */ /* 0x000fea0003800000 */
.L_x_37:
[----:B---3-5:R-:W-:Y:S01]  /*2b00*/  IMAD.U32 R10, R21, 0x10000, RZ ;  /* 0x00010000150a7824 */ /* 0x028fe200078e00ff */
        /* <DEDUP_REMOVED lines=9> */
.L_x_40:
[----:B------:R-:W-:Y:S05]  /*2ba0*/  BSYNC B1 ;  /* 0x0000000000017941 */ /* 0x000fea0003800000 */
.L_x_39:
[----:B-----5:R-:W-:Y:S01]  /*2bb0*/  IMAD.U32 R10, R21, 0x10000, RZ ;  /* 0x00010000150a7824 */ /* 0x020fe200078e00ff */
[----:B------:R-:W-:Y:S01]  /*2bc0*/  ISETP.GT.AND P0, PT, R0, 0x8, P0 ;  /* 0x000000080000780c */ /* 0x000fe20000704270 */
[----:B------:R-:W-:Y:S02]  /*2bd0*/  BSSY B1, `(.L_x_41) ;  /* 0x0000007000017945 */ /* 0x000fe40003800000 */
[----:B------:R-:W-:-:S04]  /*2be0*/  FMUL R10, R10, R23 ;  /* 0x000000170a0a7220 */ /* 0x000fc80000400000 */
[----:B------:R-:W-:-:S05]  /*2bf0*/  FFMA R10, R29, R22, R10 ;  /* 0x000000161d0a7223 */ /* 0x000fca000000000a */
[----:B------:R-:W-:-:S05]  /*2c00*/  F2FP.BF16.F32.PACK_AB R10, RZ, R10 ;  /* 0x0000000aff0a723e */ /* 0x000fca00000010ff */
[----:B------:R0:W-:Y:S01]  /*2c10*/  @P3 STG.E.U16 desc[UR54][R6.64+0x12], R10 ;  /* 0x0000120a06003986 */ /* 0x0001e2000c101536 */
[----:B------:R-:W-:Y:S05]  /*2c20*/  @!P0 BRA `(.L_x_42) ;  /* 0x0000000000048947 */ /* 0x000fea0003800000 */
[----:B------:R0:W5:Y:S02]  /*2c30*/  LDG.E.LTC128B.U16 R21, desc[UR54][R4.64+0x10] ;  /* 0x0000103604157981 */ /* 0x000164000c1e1520 */
.L_x_42:
[----:B------:R-:W-:Y:S05]  /*2c40*/  BSYNC B1 ;  /* 0x0000000000017941 */ /* 0x000fea0003800000 */
.L_x_41:
[----:B0----5:R-:W-:Y:S01]  /*2c50*/  IMAD.U32 R10, R21, 0x10000, RZ ;  /* 0x00010000150a7824 */ /* 0x021fe200078e00ff */
[----:B------:R-:W-:Y:S01]  /*2c60*/  ISETP.GT.AND P1, PT, R0, 0x8, P1 ;  /* 0x000000080000780c */ /* 0x000fe20000f24270 */
[----:B------:R-:W-:Y:S02]  /*2c70*/  BSSY B1, `(.L_x_43) ;  /* 0x0000007000017945 */ /* 0x000fe40003800000 */
[----:B---3--:R-:W-:-:S04]  /*2c80*/  FMUL R11, R10, R23 ;  /* 0x000000170a0b7220 */ /* 0x008fc80000400000 */
[----:B------:R-:W-:-:S05]  /*2c90*/  FFMA R11, R30, R22, R11 ;  /* 0x000000161e0b7223 */ /* 0x000fca000000000b */
[----:B------:R-:W-:-:S05]  /*2ca0*/  F2FP.BF16.F32.PACK_AB R11, RZ, R11 ;  /* 0x0000000bff0b723e */ /* 0x000fca00000010ff */
[----:B------:R0:W-:Y:S01]  /*2cb0*/  @P0 STG.E.U16 desc[UR54][R8.64+0x10], R11 ;  /* 0x0000100b08000986 */ /* 0x0001e2000c101536 */
[----:B------:R-:W-:Y:S05]  /*2cc0*/  @!P1 BRA `(.L_x_44) ;  /* 0x0000000000049947 */ /* 0x000fea0003800000 */
[----:B------:R3:W5:Y:S02]  /*2cd0*/  LDG.E.LTC128B.U16 R21, desc[UR54][R4.64+0x12] ;  /* 0x0000123604157981 */ /* 0x000764000c1e1520 */
.L_x_44:
[----:B------:R-:W-:Y:S05]  /*2ce0*/  BSYNC B1 ;  /* 0x0000000000017941 */ /* 0x000fea0003800000 */
.L_x_43:
        /* <DEDUP_REMOVED lines=10> */
.L_x_46:
[----:B------:R-:W-:Y:S05]  /*2d90*/  BSYNC B1 ;  /* 0x0000000000017941 */ /* 0x000fea0003800000 */
.L_x_45:
[----:B0----5:R-:W-:Y:S01]  /*2da0*/  IMAD.U32 R10, R21, 0x10000, RZ ;  /* 0x00010000150a7824 */ /* 0x021fe200078e00ff */
        /* <DEDUP_REMOVED lines=9> */
.L_x_48:
[----:B------:R-:W-:Y:S05]  /*2e40*/  BSYNC B1 ;  /* 0x0000000000017941 */ /* 0x000fea0003800000 */
.L_x_47:
        /* <DEDUP_REMOVED lines=9> */
.L_x_50:
[----:B------:R-:W-:Y:S05]  /*2ee0*/  BSYNC B1 ;  /* 0x0000000000017941 */ /* 0x000fea0003800000 */
.L_x_49:
[----:B0----5:R-:W-:Y:S01]  /*2ef0*/  IMAD.U32 R10, R21, 0x10000, RZ ;  /* 0x00010000150a7824 */ /* 0x021fe200078e00ff */
        /* <DEDUP_REMOVED lines=8> */
.L_x_52:
[----:B------:R-:W-:Y:S05]  /*2f80*/  BSYNC B1 ;  /* 0x0000000000017941 */ /* 0x000fea0003800000 */
.L_x_51:
        /* <DEDUP_REMOVED lines=10> */
.L_x_54:
[----:B------:R-:W-:Y:S05]  /*3030*/  BSYNC B1 ;  /* 0x0000000000017941 */ /* 0x000fea0003800000 */
.L_x_53:
        /* <DEDUP_REMOVED lines=10> */
.L_x_56:
[----:B------:R-:W-:Y:S05]  /*30e0*/  BSYNC B1 ;  /* 0x0000000000017941 */ /* 0x000fea0003800000 */
.L_x_55:
        /* <DEDUP_REMOVED lines=9> */
.L_x_58:
[----:B------:R-:W-:Y:S05]  /*3180*/  BSYNC B1 ;  /* 0x0000000000017941 */ /* 0x000fea0003800000 */
.L_x_57:
        /* <DEDUP_REMOVED lines=9> */
.L_x_60:
[----:B------:R-:W-:Y:S05]  /*3220*/  BSYNC B1 ;  /* 0x0000000000017941 */ /* 0x000fea0003800000 */
.L_x_59:
        /* <DEDUP_REMOVED lines=10> */
.L_x_62:
[----:B------:R-:W-:Y:S05]  /*32d0*/  BSYNC B1 ;  /* 0x0000000000017941 */ /* 0x000fea0003800000 */
.L_x_61:
        /* <DEDUP_REMOVED lines=10> */
.L_x_64:
[----:B------:R-:W-:Y:S05]  /*3380*/  BSYNC B1 ;  /* 0x0000000000017941 */ /* 0x000fea0003800000 */
.L_x_63:
        /* <DEDUP_REMOVED lines=9> */
.L_x_66:
[----:B------:R-:W-:Y:S05]  /*3420*/  BSYNC B1 ;  /* 0x0000000000017941 */ /* 0x000fea0003800000 */
.L_x_65:
        /* <DEDUP_REMOVED lines=9> */
.L_x_68:
[----:B------:R-:W-:Y:S05]  /*34c0*/  BSYNC B1 ;  /* 0x0000000000017941 */ /* 0x000fea0003800000 */
.L_x_67:
        /* <DEDUP_REMOVED lines=10> */
.L_x_70:
[----:B------:R-:W-:Y:S05]  /*3570*/  BSYNC B1 ;  /* 0x0000000000017941 */ /* 0x000fea0003800000 */
.L_x_69:
        /* <DEDUP_REMOVED lines=10> */
.L_x_72:
[----:B------:R-:W-:Y:S05]  /*3620*/  BSYNC B1 ;  /* 0x0000000000017941 */ /* 0x000fea0003800000 */
.L_x_71:
        /* <DEDUP_REMOVED lines=9> */
.L_x_74:
[----:B------:R-:W-:Y:S05]  /*36c0*/  BSYNC B1 ;  /* 0x0000000000017941 */ /* 0x000fea0003800000 */
.L_x_73:
        /* <DEDUP_REMOVED lines=9> */
.L_x_76:
[----:B------:R-:W-:Y:S05]  /*3760*/  BSYNC B1 ;  /* 0x0000000000017941 */ /* 0x000fea0003800000 */
.L_x_75:
        /* <DEDUP_REMOVED lines=10> */
.L_x_78:
[----:B------:R-:W-:Y:S05]  /*3810*/  BSYNC B1 ;  /* 0x0000000000017941 */ /* 0x000fea0003800000 */
.L_x_77:
        /* <DEDUP_REMOVED lines=10> */
.L_x_80:
[----:B------:R-:W-:Y:S05]  /*38c0*/  BSYNC B1 ;  /* 0x0000000000017941 */ /* 0x000fea0003800000 */
.L_x_79:
        /* <DEDUP_REMOVED lines=9> */
.L_x_82:
[----:B------:R-:W-:Y:S05]  /*3960*/  BSYNC B1 ;  /* 0x0000000000017941 */ /* 0x000fea0003800000 */
.L_x_81:
        /* <DEDUP_REMOVED lines=9> */
.L_x_84:
[----:B------:R-:W-:Y:S05]  /*3a00*/  BSYNC B1 ;  /* 0x0000000000017941 */ /* 0x000fea0003800000 */
.L_x_83:
        /* <DEDUP_REMOVED lines=10> */
.L_x_86:
[----:B------:R-:W-:Y:S05]  /*3ab0*/  BSYNC B1 ;  /* 0x0000000000017941 */ /* 0x000fea0003800000 */
.L_x_85:
        /* <DEDUP_REMOVED lines=10> */
.L_x_88:
[----:B------:R-:W-:Y:S05]  /*3b60*/  BSYNC B1 ;  /* 0x0000000000017941 */ /* 0x000fea0003800000 */
.L_x_87:
        /* <DEDUP_REMOVED lines=9> */
.L_x_90:
[----:B------:R-:W-:Y:S05]  /*3c00*/  BSYNC B1 ;  /* 0x0000000000017941 */ /* 0x000fea0003800000 */
.L_x_89:
        /* <DEDUP_REMOVED lines=9> */
.L_x_92:
[----:B------:R-:W-:Y:S05]  /*3ca0*/  BSYNC B1 ;  /* 0x0000000000017941 */ /* 0x000fea0003800000 */
.L_x_91:
        /* <DEDUP_REMOVED lines=10> */
.L_x_94:
[----:B------:R-:W-:Y:S05]  /*3d50*/  BSYNC B1 ;  /* 0x0000000000017941 */ /* 0x000fea0003800000 */
.L_x_93:
        /* <DEDUP_REMOVED lines=10> */
.L_x_96:
[----:B------:R-:W-:Y:S05]  /*3e00*/  BSYNC B1 ;  /* 0x0000000000017941 */ /* 0x000fea0003800000 */
.L_x_95:
        /* <DEDUP_REMOVED lines=9> */
.L_x_98:
[----:B------:R-:W-:Y:S05]  /*3ea0*/  BSYNC B1 ;  /* 0x0000000000017941 */ /* 0x000fea0003800000 */
.L_x_97:
        /* <DEDUP_REMOVED lines=9> */
.L_x_100:
[----:B------:R-:W-:Y:S05]  /*3f40*/  BSYNC B1 ;  /* 0x0000000000017941 */ /* 0x000fea0003800000 */
.L_x_99:
        /* <DEDUP_REMOVED lines=10> */
.L_x_102:
[----:B------:R-:W-:Y:S05]  /*3ff0*/  BSYNC B1 ;  /* 0x0000000000017941 */ /* 0x000fea0003800000 */
.L_x_101:
        /* <DEDUP_REMOVED lines=10> */
.L_x_104:
[----:B------:R-:W-:Y:S05]  /*40a0*/  BSYNC B1 ;  /* 0x0000000000017941 */ /* 0x000fea0003800000 */
.L_x_103:
        /* <DEDUP_REMOVED lines=9> */
.L_x_106:
[----:B------:R-:W-:Y:S05]  /*4140*/  BSYNC B1 ;  /* 0x0000000000017941 */ /* 0x000fea0003800000 */
.L_x_105:
        /* <DEDUP_REMOVED lines=9> */
.L_x_108:
[----:B------:R-:W-:Y:S05]  /*41e0*/  BSYNC B1 ;  /* 0x0000000000017941 */ /* 0x000fea0003800000 */
.L_x_107:
        /* <DEDUP_REMOVED lines=10> */
.L_x_110:
[----:B------:R-:W-:Y:S05]  /*4290*/  BSYNC B1 ;  /* 0x0000000000017941 */ /* 0x000fea0003800000 */
.L_x_109:
        /* <DEDUP_REMOVED lines=10> */
.L_x_112:
[----:B------:R-:W-:Y:S05]  /*4340*/  BSYNC B1 ;  /* 0x0000000000017941 */ /* 0x000fea0003800000 */
.L_x_111:
        /* <DEDUP_REMOVED lines=9> */
.L_x_114:
[----:B------:R-:W-:Y:S05]  /*43e0*/  BSYNC B1 ;  /* 0x0000000000017941 */ /* 0x000fea0003800000 */
.L_x_113:
        /* <DEDUP_REMOVED lines=9> */
.L_x_116:
[----:B------:R-:W-:Y:S05]  /*4480*/  BSYNC B1 ;  /* 0x0000000000017941 */ /* 0x000fea0003800000 */
.L_x_115:
        /* <DEDUP_REMOVED lines=10> */
.L_x_118:
[----:B------:R-:W-:Y:S05]  /*4530*/  BSYNC B1 ;  /* 0x0000000000017941 */ /* 0x000fea0003800000 */
.L_x_117:
        /* <DEDUP_REMOVED lines=10> */
.L_x_120:
[----:B------:R-:W-:Y:S05]  /*45e0*/  BSYNC B1 ;  /* 0x0000000000017941 */ /* 0x000fea0003800000 */
.L_x_119:
        /* <DEDUP_REMOVED lines=9> */
.L_x_122:
[----:B------:R-:W-:Y:S05]  /*4680*/  BSYNC B1 ;  /* 0x0000000000017941 */ /* 0x000fea0003800000 */
.L_x_121:
        /* <DEDUP_REMOVED lines=9> */
.L_x_124:
[----:B------:R-:W-:Y:S05]  /*4720*/  BSYNC B1 ;  /* 0x0000000000017941 */ /* 0x000fea0003800000 */
.L_x_123:
        /* <DEDUP_REMOVED lines=10> */
.L_x_126:
[----:B------:R-:W-:Y:S05]  /*47d0*/  BSYNC B1 ;  /* 0x0000000000017941 */ /* 0x000fea0003800000 */
.L_x_125:
        /* <DEDUP_REMOVED lines=10> */
.L_x_128:
[----:B------:R-:W-:Y:S05]  /*4880*/  BSYNC B1 ;  /* 0x0000000000017941 */ /* 0x000fea0003800000 */
.L_x_127:
        /* <DEDUP_REMOVED lines=9> */
.L_x_130:
[----:B------:R-:W-:Y:S05]  /*4920*/  BSYNC B1 ;  /* 0x0000000000017941 */ /* 0x000fea0003800000 */
.L_x_129:
        /* <DEDUP_REMOVED lines=9> */
.L_x_132:
[----:B------:R-:W-:Y:S05]  /*49c0*/  BSYNC B1 ;  /* 0x0000000000017941 */ /* 0x000fea0003800000 */
.L_x_131:
        /* <DEDUP_REMOVED lines=10> */
.L_x_134:
[----:B------:R-:W-:Y:S05]  /*4a70*/  BSYNC B1 ;  /* 0x0000000000017941 */ /* 0x000fea0003800000 */
.L_x_133:
        /* <DEDUP_REMOVED lines=10> */
.L_x_136:
[----:B------:R-:W-:Y:S05]  /*4b20*/  BSYNC B1 ;  /* 0x0000000000017941 */ /* 0x000fea0003800000 */
.L_x_135:
        /* <DEDUP_REMOVED lines=9> */
.L_x_138:
[----:B------:R-:W-:Y:S05]  /*4bc0*/  BSYNC B1 ;  /* 0x0000000000017941 */ /* 0x000fea0003800000 */
.L_x_137:
        /* <DEDUP_REMOVED lines=9> */
.L_x_140:
[----:B------:R-:W-:Y:S05]  /*4c60*/  BSYNC B1 ;  /* 0x0000000000017941 */ /* 0x000fea0003800000 */
.L_x_139:
        /* <DEDUP_REMOVED lines=10> */
.L_x_142:
[----:B------:R-:W-:Y:S05]  /*4d10*/  BSYNC B1 ;  /* 0x0000000000017941 */ /* 0x000fea0003800000 */
.L_x_141:
        /* <DEDUP_REMOVED lines=10> */
.L_x_144:
[----:B------:R-:W-:Y:S05]  /*4dc0*/  BSYNC B1 ;  /* 0x0000000000017941 */ /* 0x000fea0003800000 */
.L_x_143:
        /* <DEDUP_REMOVED lines=9> */
.L_x_146:
[----:B------:R-:W-:Y:S05]  /*4e60*/  BSYNC B1 ;  /* 0x0000000000017941 */ /* 0x000fea0003800000 */
.L_x_145:
        /* <DEDUP_REMOVED lines=9> */
.L_x_148:
[----:B------:R-:W-:Y:S05]  /*4f00*/  BSYNC B1 ;  /* 0x0000000000017941 */ /* 0x000fea0003800000 */
.L_x_147:
        /* <DEDUP_REMOVED lines=10> */
.L_x_150:
[----:B------:R-:W-:Y:S05]  /*4fb0*/  BSYNC B1 ;  /* 0x0000000000017941 */ /* 0x000fea0003800000 */
.L_x_149:
        /* <DEDUP_REMOVED lines=10> */
.L_x_152:
[----:B------:R-:W-:Y:S05]  /*5060*/  BSYNC B1 ;  /* 0x0000000000017941 */ /* 0x000fea0003800000 */
.L_x_151:
[----:B0---45:R-:W-:Y:S01]  /*5070*/  IMAD.U32 R2, R21, 0x10000, RZ ;  /* 0x0001000015027824 */ /* 0x031fe200078e00ff */
        /* <DEDUP_REMOVED lines=8> */
.L_x_154:
[----:B------:R-:W-:Y:S05]  /*5100*/  BSYNC B1 ;  /* 0x0000000000017941 */ /* 0x000fea0003800000 */
.L_x_153:
[----:B0----5:R-:W-:Y:S01]  /*5110*/  IMAD.U32 R2, R21, 0x10000, RZ ;  /* 0x0001000015027824 */ /* 0x021fe200078e00ff */
[----:B------:R-:W-:Y:S01]  /*5120*/  ISETP.GT.AND P1, PT, R0, 0x8, P1 ;  /* 0x000000080000780c */ /* 0x000fe20000f24270 */
[----:B------:R-:W-:Y:S02]  /*5130*/  BSSY B1, `(.L_x_155) ;  /* 0x000000a000017945 */ /* 0x000fe40003800000 */
[----:B------:R-:W-:Y:S01]  /*5140*/  FMUL R3, R2, R23 ;  /* 0x0000001702037220 */ /* 0x000fe20000400000 */
[----:B------:R-:W-:-:S03]  /*5150*/  @P0 IMAD.MOV.U32 R2, RZ, RZ, R8 ;  /* 0x000000ffff020224 */ /* 0x000fc600078e0008 */
[----:B------:R-:W-:-:S05]  /*5160*/  FFMA R3, R86, R22, R3 ;  /* 0x0000001656037223 */ /* 0x000fca0000000003 */
[----:B------:R-:W-:-:S04]  /*5170*/  F2FP.BF16.F32.PACK_AB R3, RZ, R3 ;  /* 0x00000003ff03723e */ /* 0x000fc800000010ff */
[----:B------:R-:W-:Y:S01]  /*5180*/  PRMT R6, R3, 0x7610, R6 ;  /* 0x0000761003067816 */ /* 0x000fe20000000006 */
[----:B------:R-:W-:-:S05]  /*5190*/  @P0 IMAD.MOV.U32 R3, RZ, RZ, R9 ;  /* 0x000000ffff030224 */ /* 0x000fca00078e0009 */
[----:B------:R0:W-:Y:S01]  /*51a0*/  @P0 STG.E.U16 desc[UR54][R2.64+0xf0], R6 ;  /* 0x0000f00602000986 */ /* 0x0001e2000c101536 */
[----:B------:R-:W-:Y:S05]  /*51b0*/  @!P1 BRA `(.L_x_156) ;  /* 0x0000000000049947 */ /* 0x000fea0003800000 */
[----:B------:R0:W5:Y:S02]  /*51c0*/  LDG.E.LTC128B.U16 R21, desc[UR54][R4.64+0xf2] ;  /* 0x0000f23604157981 */ /* 0x000164000c1e1520 */
.L_x_156:
[----:B------:R-:W-:Y:S05]  /*51d0*/  BSYNC B1 ;  /* 0x0000000000017941 */ /* 0x000fea0003800000 */
.L_x_155:
[----:B------:R-:W-:Y:S05]  /*51e0*/  @!P1 BRA `(.L_x_157) ;  /* 0x0000001000b09947 */ /* 0x000fea0003800000 */
[----:B-----5:R-:W-:-:S04]  /*51f0*/  IMAD.U32 R0, R21, 0x10000, RZ ;  /* 0x0001000015007824 */ /* 0x020fc800078e00ff */
[----:B------:R-:W-:-:S04]  /*5200*/  FMUL R0, R0, R23 ;  /* 0x0000001700007220 */ /* 0x000fc80000400000 */
[----:B------:R-:W-:-:S05]  /*5210*/  FFMA R0, R87, R22, R0 ;  /* 0x0000001657007223 */ /* 0x000fca0000000000 */
[----:B------:R-:W-:-:S05]  /*5220*/  F2FP.BF16.F32.PACK_AB R0, RZ, R0 ;  /* 0x00000000ff00723e */ /* 0x000fca00000010ff */
[----:B------:R0:W-:Y:S01]  /*5230*/  STG.E.U16 desc[UR54][R8.64+0xf2], R0 ;  /* 0x0000f20008007986 */ /* 0x0001e2000c101536 */
[----:B------:R-:W-:Y:S05]  /*5240*/  BRA `(.L_x_157) ;  /* 0x0000001000987947 */ /* 0x000fea0003800000 */
.L_x_32:
[----:B------:R-:W-:Y:S01]  /*5250*/  ISETP.GT.AND P3, PT, R18, 0x1, PT ;  /* 0x000000011200780c */ /* 0x000fe20003f64270 */
[----:B------:R-:W-:Y:S01]  /*5260*/  ULDC.64 UR4, c[0x0][0x5c0] ;  /* 0x0001700000047ab9 */ /* 0x000fe20000000a00 */
[-C--:B------:R-:W-:Y:S01]  /*5270*/  FMUL R24, R24, R22.reuse ;  /* 0x0000001618187220 */ /* 0x080fe20000400000 */
[-C--:B------:R-:W-:Y:S01]  /*5280*/  FMUL R25, R25, R22.reuse ;  /* 0x0000001619197220 */ /* 0x080fe20000400000 */
[----:B------:R-:W-:Y:S01]  /*5290*/  ISETP.GT.AND P1, PT, R0, RZ, P3 ;  /* 0x000000ff0000720c */ /* 0x000fe20001f24270 */
[-C--:B------:R-:W-:Y:S01]  /*52a0*/  FMUL R26, R26, R22.reuse ;  /* 0x000000161a1a7220 */ /* 0x080fe20000400000 */
[----:B------:R-:W-:Y:S01]  /*52b0*/  LEA R2, P4, R20, UR4, 0x1 ;  /* 0x0000000414027c11 */ /* 0x000fe2000f8808ff */
[----:B------:R-:W-:Y:S01]  /*52c0*/  FMUL R27, R27, R22 ;  /* 0x000000161b1b7220 */ /* 0x000fe20000400000 */
[----:B------:R-:W-:Y:S01]  /*52d0*/  F2FP.BF16.F32.PACK_AB R24, RZ, R24 ;  /* 0x00000018ff18723e */ /* 0x000fe200000010ff */
[-C--:B------:R-:W-:Y:S01]  /*52e0*/  FMUL R28, R28, R22.reuse ;  /* 0x000000161c1c7220 */ /* 0x080fe20000400000 */
[----:B------:R-:W-:Y:S01]  /*52f0*/  LEA.HI.X R3, R20, UR5, R7, 0x1, P4 ;  /* 0x0000000514037c11 */ /* 0x000fe2000a0f0c07 */
[-C--:B------:R-:W-:Y:S01]  /*5300*/  FMUL R29, R29, R22.reuse ;  /* 0x000000161d1d7220 */ /* 0x080fe20000400000 */
[----:B------:R-:W-:Y:S01]  /*5310*/  F2FP.BF16.F32.PACK_AB R25, RZ, R25 ;  /* 0x00000019ff19723e */ /* 0x000fe200000010ff */
[-C--:B------:R-:W-:Y:S01]  /*5320*/  FMUL R30, R30, R22.reuse ;  /* 0x000000161e1e7220 */ /* 0x080fe20000400000 */
[----:B------:R-:W-:Y:S01]  /*5330*/  SHF.L.U64.HI R5, R93, 0x1, R92 ;  /* 0x000000015d057819 */ /* 0x000fe2000001025c */
[----:B------:R-:W-:Y:S01]  /*5340*/  @P2 STG.E.U16 desc[UR54][R2.64], R24 ;  /* 0x0000001802002986 */ /* 0x000fe2000c101536 */
[----:B------:R-:W-:Y:S01]  /*5350*/  ISETP.GT.AND P2, PT, R0, 0x8, P0 ;  /* 0x000000080000780c */ /* 0x000fe20000744270 */
[----:B------:R-:W-:Y:S01]  /*5360*/  FMUL R31, R31, R22 ;  /* 0x000000161f1f7220 */ /* 0x000fe20000400000 */
[----:B------:R-:W-:Y:S01]  /*5370*/  LEA R4, P5, R93, R2, 0x1 ;  /* 0x000000025d047211 */ /* 0x000fe200078a08ff */
[----:B------:R-:W-:Y:S01]  /*5380*/  @P1 STG.E.U16 desc[UR54][R2.64+0x2], R25 ;  /* 0x0000021902001986 */ /* 0x000fe2000c101536 */
[----:B------:R-:W-:Y:S01]  /*5390*/  ISETP.GT.AND P1, PT, R18, 0x8, PT ;  /* 0x000000081200780c */ /* 0x000fe20003f24270 */
[-C--:B------:R-:W-:Y:S01]  /*53a0*/  FMUL R32, R32, R22.reuse ;  /* 0x0000001620207220 */ /* 0x080fe20000400000 */
[----:B------:R-:W-:Y:S01]  /*53b0*/  ISETP.GT.AND P3, PT, R0, 0x8, P3 ;  /* 0x000000080000780c */ /* 0x000fe20001f64270 */
[----:B------:R-:W-:Y:S01]  /*53c0*/  IMAD.X R5, R5, 0x1, R3, P5 ;  /* 0x0000000105057824 */ /* 0x000fe200028e0603 */
[----:B------:R-:W-:Y:S01]  /*53d0*/  ISETP.GT.AND P0, PT, R18, 0x9, PT ;  /* 0x000000091200780c */ /* 0x000fe20003f04270 */
[-C--:B------:R-:W-:Y:S01]  /*53e0*/  FMUL R33, R33, R22.reuse ;  /* 0x0000001621217220 */ /* 0x080fe20000400000 */
[----:B------:R-:W-:Y:S01]  /*53f0*/  ISETP.GT.AND P4, PT, R0, RZ, P1 ;  /* 0x000000ff0000720c */ /* 0x000fe20000f84270 */
[-C--:B------:R-:W-:Y:S01]  /*5400*/  FMUL R34, R34, R22.reuse ;  /* 0x0000001622227220 */ /* 0x080fe20000400000 */
[----:B------:R-:W-:Y:S01]  /*5410*/  ISETP.GT.AND P5, PT, R0, RZ, P0 ;  /* 0x000000ff0000720c */ /* 0x000fe200007a4270 */
[----:B------:R-:W-:Y:S01]  /*5420*/  FMUL R35, R35, R22 ;  /* 0x0000001623237220 */ /* 0x000fe20000400000 */
[----:B------:R-:W-:Y:S01]  /*5430*/  F2FP.BF16.F32.PACK_AB R26, RZ, R26 ;  /* 0x0000001aff1a723e */ /* 0x000fe200000010ff */
[-C--:B------:R-:W-:Y:S01]  /*5440*/  FMUL R36, R36, R22.reuse ;  /* 0x0000001624247220 */ /* 0x080fe20000400000 */
[----:B------:R-:W-:Y:S01]  /*5450*/  F2FP.BF16.F32.PACK_AB R27, RZ, R27 ;  /* 0x0000001bff1b723e */ /* 0x000fe200000010ff */
[----:B------:R-:W-:Y:S01]  /*5460*/  FMUL R37, R37, R22 ;  /* 0x0000001625257220 */ /* 0x000fe20000400000 */
[----:B------:R-:W-:Y:S01]  /*5470*/  F2FP.BF16.F32.PACK_AB R28, RZ, R28 ;  /* 0x0000001cff1c723e */ /* 0x000fe200000010ff */
[----:B------:R-:W-:Y:S01]  /*5480*/  @P2 STG.E.U16 desc[UR54][R4.64], R26 ;  /* 0x0000001a04002986 */ /* 0x000fe2000c101536 */
[----:B------:R-:W-:Y:S01]  /*5490*/  ISETP.GT.AND P1, PT, R0, 0x8, P1 ;  /* 0x000000080000780c */ /* 0x000fe20000f24270 */
[-C--:B------:R-:W-:Y:S01]  /*54a0*/  FMUL R38, R38, R22.reuse ;  /* 0x0000001626267220 */ /* 0x080fe20000400000 */
[----:B------:R-:W-:Y:S01]  /*54b0*/  F2FP.BF16.F32.PACK_AB R29, RZ, R29 ;  /* 0x0000001dff1d723e */ /* 0x000fe200000010ff */
[----:B------:R-:W-:Y:S01]  /*54c0*/  @P3 STG.E.U16 desc[UR54][R4.64+0x2], R27 ;  /* 0x0000021b04003986 */ /* 0x000fe2000c101536 */
[----:B------:R-:W-:Y:S01]  /*54d0*/  ISETP.GT.AND P3, PT, R18, 0x10, PT ;  /* 0x000000101200780c */ /* 0x000fe20003f64270 */
[-C--:B------:R-:W-:Y:S01]  /*54e0*/  FMUL R39, R39, R22.reuse ;  /* 0x0000001627277220 */ /* 0x080fe20000400000 */
[----:B------:R-:W-:Y:S01]  /*54f0*/  ISETP.GT.AND P2, PT, R0, 0x8, P0 ;  /* 0x000000080000780c */ /* 0x000fe20000744270 */
[----:B------:R-:W-:Y:S01]  /*5500*/  @P4 STG.E.U16 desc[UR54][R2.64+0x10], R28 ;  /* 0x0000101c02004986 */ /* 0x000fe2000c101536 */
[----:B------:R-:W-:Y:S01]  /*5510*/  ISETP.GT.AND P0, PT, R18, 0x11, PT ;  /* 0x000000111200780c */ /* 0x000fe20003f04270 */
[-C--:B------:R-:W-:Y:S01]  /*5520*/  FMUL R40, R40, R22.reuse ;  /* 0x0000001628287220 */ /* 0x080fe20000400000 */
[C---:B------:R-:W-:Y:S01]  /*5530*/  ISETP.GT.AND P4, PT, R0.reuse, RZ, P3 ;  /* 0x000000ff0000720c */ /* 0x040fe20001f84270 */
[----:B------:R-:W-:Y:S01]  /*5540*/  @P5 STG.E.U16 desc[UR54][R2.64+0x12], R29 ;  /* 0x0000121d02005986 */ /* 0x000fe2000c101536 */
        /* <DEDUP_REMOVED lines=153> */
[----:B------:R-:W-:Y:S01]  /*5ee0*/  FMUL R87, R87, R22 ;  /* 0x0000001657577220 */ /* 0x000fe20000400000 */
[----:B------:R-:W-:Y:S01]  /*5ef0*/  ISETP.GT.AND P2, PT, R0, 0x8, P0 ;  /* 0x000000080000780c */ /* 0x000fe20000744270 */
[----:B------:R-:W-:Y:S01]  /*5f00*/  @P4 STG.E.U16 desc[UR54][R2.64+0x90], R60 ;  /* 0x0000903c02004986 */ /* 0x000fe2000c101536 */
[----:B------:R-:W-:-:S02]  /*5f10*/  ISETP.GT.AND P0, PT, R18, 0x51, PT ;  /* 0x000000511200780c */ /* 0x000fc40003f04270 */
[C---:B------:R-:W-:Y:S01]  /*5f20*/  ISETP.GT.AND P4, PT, R0.reuse, RZ, P3 ;  /* 0x000000ff0000720c */ /* 0x040fe20001f84270 */
[----:B------:R-:W-:Y:S01]  /*5f30*/  @P5 STG.E.U16 desc[UR54][R2.64+0x92], R61 ;  /* 0x0000923d02005986 */ /* 0x000fe2000c101536 */
[C---:B------:R-:W-:Y:S02]  /*5f40*/  ISETP.GT.AND P5, PT, R0.reuse, RZ, P0 ;  /* 0x000000ff0000720c */ /* 0x040fe400007a4270 */
[----:B------:R-:W-:Y:S02]  /*5f50*/  F2FP.BF16.F32.PACK_AB R62, RZ, R62 ;  /* 0x0000003eff3e723e */ /* 0x000fe400000010ff */
[----:B------:R-:W-:Y:S02]  /*5f60*/  F2FP.BF16.F32.PACK_AB R63, RZ, R63 ;  /* 0x0000003fff3f723e */ /* 0x000fe400000010ff */
[----:B------:R-:W-:Y:S01]  /*5f70*/  F2FP.BF16.F32.PACK_AB R64, RZ, R64 ;  /* 0x00000040ff40723e */ /* 0x000fe200000010ff */
[----:B------:R-:W-:Y:S01]  /*5f80*/  @P1 STG.E.U16 desc[UR54][R4.64+0x90], R62 ;  /* 0x0000903e04001986 */ /* 0x000fe2000c101536 */
[----:B------:R-:W-:-:S02]  /*5f90*/  ISETP.GT.AND P1, PT, R0, 0x8, P3 ;  /* 0x000000080000780c */ /* 0x000fc40001f24270 */
[----:B------:R-:W-:Y:S01]  /*5fa0*/  F2FP.BF16.F32.PACK_AB R65, RZ, R65 ;  /* 0x00000041ff41723e */ /* 0x000fe200000010ff */
[----:B------:R-:W-:Y:S01]  /*5fb0*/  @P2 STG.E.U16 desc[UR54][R4.64+0x92], R63 ;  /* 0x0000923f04002986 */ /* 0x000fe2000c101536 */
[----:B------:R-:W-:Y:S02]  /*5fc0*/  ISETP.GT.AND P2, PT, R18, 0x58, PT ;  /* 0x000000581200780c */ /* 0x000fe40003f44270 */
[----:B------:R-:W-:Y:S01]  /*5fd0*/  ISETP.GT.AND P0, PT, R0, 0x8, P0 ;  /* 0x000000080000780c */ /* 0x000fe20000704270 */
[----:B------:R-:W-:Y:S01]  /*5fe0*/  @P4 STG.E.U16 desc[UR54][R2.64+0xa0], R64 ;  /* 0x0000a04002004986 */ /* 0x000fe2000c101536 */
[----:B------:R-:W-:Y:S02]  /*5ff0*/  ISETP.GT.AND P3, PT, R18, 0x59, PT ;  /* 0x000000591200780c */ /* 0x000fe40003f64270 */
[C---:B------:R-:W-:Y:S01]  /*6000*/  ISETP.GT.AND P4, PT, R0.reuse, RZ, P2 ;  /* 0x000000ff0000720c */ /* 0x040fe20001784270 */
[----:B------:R-:W-:Y:S01]  /*6010*/  @P5 STG.E.U16 desc[UR54][R2.64+0xa2], R65 ;  /* 0x0000a24102005986 */ /* 0x000fe2000c101536 */
[----:B------:R-:W-:-:S02]  /*6020*/  ISETP.GT.AND P5, PT, R0, RZ, P3 ;  /* 0x000000ff0000720c */ /* 0x000fc40001fa4270 */
[----:B------:R-:W-:Y:S02]  /*6030*/  F2FP.BF16.F32.PACK_AB R66, RZ, R66 ;  /* 0x00000042ff42723e */ /* 0x000fe400000010ff */
[----:B------:R-:W-:Y:S02]  /*6040*/  F2FP.BF16.F32.PACK_AB R67, RZ, R67 ;  /* 0x00000043ff43723e */ /* 0x000fe400000010ff */
[----:B------:R-:W-:Y:S01]  /*6050*/  F2FP.BF16.F32.PACK_AB R68, RZ, R68 ;  /* 0x00000044ff44723e */ /* 0x000fe200000010ff */
[----:B------:R-:W-:Y:S01]  /*6060*/  @P1 STG.E.U16 desc[UR54][R4.64+0xa0], R66 ;  /* 0x0000a04204001986 */ /* 0x000fe2000c101536 */
[C---:B------:R-:W-:Y:S02]  /*6070*/  ISETP.GT.AND P1, PT, R0.reuse, 0x8, P2 ;  /* 0x000000080000780c */ /* 0x040fe40001724270 */
[----:B------:R-:W-:Y:S01]  /*6080*/  F2FP.BF16.F32.PACK_AB R69, RZ, R69 ;  /* 0x00000045ff45723e */ /* 0x000fe200000010ff */
[----:B------:R-:W-:Y:S01]  /*6090*/  @P0 STG.E.U16 desc[UR54][R4.64+0xa2], R67 ;  /* 0x0000a24304000986 */ /* 0x000fe2000c101536 */
[----:B------:R-:W-:-:S02]  /*60a0*/  ISETP.GT.AND P2, PT, R0, 0x8, P3 ;  /* 0x000000080000780c */ /* 0x000fc40001f44270 */
[C---:B------:R-:W-:Y:S01]  /*60b0*/  ISETP.GT.AND P3, PT, R18.reuse, 0x60, PT ;  /* 0x000000601200780c */ /* 0x040fe20003f64270 */
[----:B------:R-:W-:Y:S01]  /*60c0*/  @P4 STG.E.U16 desc[UR54][R2.64+0xb0], R68 ;  /* 0x0000b04402004986 */ /* 0x000fe2000c101536 */
[----:B------:R-:W-:Y:S02]  /*60d0*/  ISETP.GT.AND P0, PT, R18, 0x61, PT ;  /* 0x000000611200780c */ /* 0x000fe40003f04270 */
[C---:B------:R-:W-:Y:S01]  /*60e0*/  ISETP.GT.AND P4, PT, R0.reuse, RZ, P3 ;  /* 0x000000ff0000720c */ /* 0x040fe20001f84270 */
[----:B------:R-:W-:Y:S01]  /*60f0*/  @P5 STG.E.U16 desc[UR54][R2.64+0xb2], R69 ;  /* 0x0000b24502005986 */ /* 0x000fe2000c101536 */
[----:B------:R-:W-:Y:S02]  /*6100*/  ISETP.GT.AND P5, PT, R0, RZ, P0 ;  /* 0x000000ff0000720c */ /* 0x000fe400007a4270 */
[----:B------:R-:W-:Y:S02]  /*6110*/  F2FP.BF16.F32.PACK_AB R70, RZ, R70 ;  /* 0x00000046ff46723e */ /* 0x000fe400000010ff */
[----:B------:R-:W-:-:S02]  /*6120*/  F2FP.BF16.F32.PACK_AB R71, RZ, R71 ;  /* 0x00000047ff47723e */ /* 0x000fc400000010ff */
[----:B------:R-:W-:Y:S01]  /*6130*/  F2FP.BF16.F32.PACK_AB R72, RZ, R72 ;  /* 0x00000048ff48723e */ /* 0x000fe200000010ff */
[----:B------:R-:W-:Y:S01]  /*6140*/  @P1 STG.E.U16 desc[UR54][R4.64+0xb0], R70 ;  /* 0x0000b04604001986 */ /* 0x000fe2000c101536 */
[----:B------:R-:W-:Y:S02]  /*6150*/  F2FP.BF16.F32.PACK_AB R73, RZ, R73 ;  /* 0x00000049ff49723e */ /* 0x000fe400000010ff */
[C---:B------:R-:W-:Y:S01]  /*6160*/  ISETP.GT.AND P1, PT, R0.reuse, 0x8, P3 ;  /* 0x000000080000780c */ /* 0x040fe20001f24270 */
[----:B------:R-:W-:Y:S01]  /*6170*/  @P2 STG.E.U16 desc[UR54][R4.64+0xb2], R71 ;  /* 0x0000b24704002986 */ /* 0x000fe2000c101536 */
[----:B------:R-:W-:Y:S02]  /*6180*/  ISETP.GT.AND P0, PT, R0, 0x8, P0 ;  /* 0x000000080000780c */ /* 0x000fe40000704270 */
[----:B------:R-:W-:Y:S01]  /*6190*/  F2FP.BF16.F32.PACK_AB R74, RZ, R74 ;  /* 0x0000004aff4a723e */ /* 0x000fe200000010ff */
[----:B------:R-:W-:Y:S01]  /*61a0*/  @P4 STG.E.U16 desc[UR54][R2.64+0xc0], R72 ;  /* 0x0000c04802004986 */ /* 0x000fe2000c101536 */
[----:B------:R-:W-:-:S02]  /*61b0*/  ISETP.GT.AND P4, PT, R18, 0x68, PT ;  /* 0x000000681200780c */ /* 0x000fc40003f84270 */
[----:B------:R-:W-:Y:S01]  /*61c0*/  F2FP.BF16.F32.PACK_AB R75, RZ, R75 ;  /* 0x0000004bff4b723e */ /* 0x000fe200000010ff */
[----:B------:R-:W-:Y:S01]  /*61d0*/  @P5 STG.E.U16 desc[UR54][R2.64+0xc2], R73 ;  /* 0x0000c24902005986 */ /* 0x000fe2000c101536 */
[----:B------:R-:W-:Y:S02]  /*61e0*/  ISETP.GT.AND P5, PT, R18, 0x69, PT ;  /* 0x000000691200780c */ /* 0x000fe40003fa4270 */
[C---:B------:R-:W-:Y:S01]  /*61f0*/  ISETP.GT.AND P2, PT, R0.reuse, RZ, P4 ;  /* 0x000000ff0000720c */ /* 0x040fe20002744270 */
[----:B------:R-:W-:Y:S01]  /*6200*/  @P1 STG.E.U16 desc[UR54][R4.64+0xc0], R74 ;  /* 0x0000c04a04001986 */ /* 0x000fe2000c101536 */
[----:B------:R-:W-:Y:S02]  /*6210*/  ISETP.GT.AND P6, PT, R0, RZ, P5 ;  /* 0x000000ff0000720c */ /* 0x000fe40002fc4270 */
[----:B------:R-:W-:Y:S01]  /*6220*/  F2FP.BF16.F32.PACK_AB R76, RZ, R76 ;  /* 0x0000004cff4c723e */ /* 0x000fe200000010ff */
[----:B------:R-:W-:Y:S01]  /*6230*/  @P0 STG.E.U16 desc[UR54][R4.64+0xc2], R75 ;  /* 0x0000c24b04000986 */ /* 0x000fe2000c101536 */
[----:B------:R-:W-:-:S02]  /*6240*/  F2FP.BF16.F32.PACK_AB R77, RZ, R77 ;  /* 0x0000004dff4d723e */ /* 0x000fc400000010ff */
[----:B------:R-:W-:Y:S02]  /*6250*/  ISETP.GT.AND P3, PT, R18, 0x70, PT ;  /* 0x000000701200780c */ /* 0x000fe40003f64270 */
[----:B------:R-:W-:Y:S02]  /*6260*/  ISETP.GT.AND P4, PT, R0, 0x8, P4 ;  /* 0x000000080000780c */ /* 0x000fe40002784270 */
[----:B------:R-:W-:Y:S01]  /*6270*/  F2FP.BF16.F32.PACK_AB R78, RZ, R78 ;  /* 0x0000004eff4e723e */ /* 0x000fe200000010ff */
[----:B------:R-:W-:Y:S01]  /*6280*/  @P2 STG.E.U16 desc[UR54][R2.64+0xd0], R76 ;  /* 0x0000d04c02002986 */ /* 0x000fe2000c101536 */
[----:B------:R-:W-:Y:S02]  /*6290*/  ISETP.GT.AND P2, PT, R18, 0x71, PT ;  /* 0x000000711200780c */ /* 0x000fe40003f44270 */
[----:B------:R-:W-:Y:S01]  /*62a0*/  F2FP.BF16.F32.PACK_AB R79, RZ, R79 ;  /* 0x0000004fff4f723e */ /* 0x000fe200000010ff */
[----:B------:R-:W-:Y:S01]  /*62b0*/  @P6 STG.E.U16 desc[UR54][R2.64+0xd2], R77 ;  /* 0x0000d24d02006986 */ /* 0x000fe2000c101536 */
[----:B------:R-:W-:-:S02]  /*62c0*/  ISETP.GT.AND P6, PT, R0, 0x8, P5 ;  /* 0x000000080000780c */ /* 0x000fc40002fc4270 */
[----:B------:R-:W-:Y:S02]  /*62d0*/  ISETP.GT.AND P5, PT, R0, RZ, P3 ;  /* 0x000000ff0000720c */ /* 0x000fe40001fa4270 */
[----:B------:R-:W-:Y:S01]  /*62e0*/  F2FP.BF16.F32.PACK_AB R80, RZ, R80 ;  /* 0x00000050ff50723e */ /* 0x000fe200000010ff */
[----:B------:R-:W-:Y:S01]  /*62f0*/  @P4 STG.E.U16 desc[UR54][R4.64+0xd0], R78 ;  /* 0x0000d04e04004986 */ /* 0x000fe2000c101536 */
[C---:B------:R-:W-:Y:S02]  /*6300*/  ISETP.GT.AND P1, PT, R18.reuse, 0x78, PT ;  /* 0x000000781200780c */ /* 0x040fe40003f24270 */
[----:B------:R-:W-:Y:S02]  /*6310*/  ISETP.GT.AND P0, PT, R18, 0x79, PT ;  /* 0x000000791200780c */ /* 0x000fe40003f04270 */
[C---:B------:R-:W-:Y:S02]  /*6320*/  ISETP.GT.AND P4, PT, R0.reuse, RZ, P2 ;  /* 0x000000ff0000720c */ /* 0x040fe40001784270 */
[C---:B------:R-:W-:Y:S01]  /*6330*/  ISETP.GT.AND P3, PT, R0.reuse, 0x8, P3 ;  /* 0x000000080000780c */ /* 0x040fe20001f64270 */
[----:B------:R-:W-:Y:S01]  /*6340*/  @P6 STG.E.U16 desc[UR54][R4.64+0xd2], R79 ;  /* 0x0000d24f04006986 */ /* 0x000fe2000c101536 */
[----:B------:R-:W-:-:S02]  /*6350*/  ISETP.GT.AND P2, PT, R0, 0x8, P2 ;  /* 0x000000080000780c */ /* 0x000fc40001744270 */
[C---:B------:R-:W-:Y:S01]  /*6360*/  ISETP.GT.AND P6, PT, R0.reuse, RZ, P0 ;  /* 0x000000ff0000720c */ /* 0x040fe200007c4270 */
[----:B------:R-:W-:Y:S01]  /*6370*/  @P5 STG.E.U16 desc[UR54][R2.64+0xe0], R80 ;  /* 0x0000e05002005986 */ /* 0x000fe2000c101536 */
[C---:B------:R-:W-:Y:S02]  /*6380*/  ISETP.GT.AND P5, PT, R0.reuse, RZ, P1 ;  /* 0x000000ff0000720c */ /* 0x040fe40000fa4270 */
[C---:B------:R-:W-:Y:S02]  /*6390*/  ISETP.GT.AND P1, PT, R0.reuse, 0x8, P1 ;  /* 0x000000080000780c */ /* 0x040fe40000f24270 */
[----:B------:R-:W-:Y:S02]  /*63a0*/  F2FP.BF16.F32.PACK_AB R81, RZ, R81 ;  /* 0x00000051ff51723e */ /* 0x000fe400000010ff */
[----:B------:R-:W-:Y:S02]  /*63b0*/  F2FP.BF16.F32.PACK_AB R82, RZ, R82 ;  /* 0x00000052ff52723e */ /* 0x000fe400000010ff */
[----:B------:R-:W-:Y:S01]  /*63c0*/  F2FP.BF16.F32.PACK_AB R83, RZ, R83 ;  /* 0x00000053ff53723e */ /* 0x000fe200000010ff */
[----:B------:R-:W-:Y:S01]  /*63d0*/  @P4 STG.E.U16 desc[UR54][R2.64+0xe2], R81 ;  /* 0x0000e25102004986 */ /* 0x000fe2000c101536 */
[----:B------:R-:W-:-:S02]  /*63e0*/  ISETP.GT.AND P0, PT, R0, 0x8, P0 ;  /* 0x000000080000780c */ /* 0x000fc40000704270 */
[----:B------:R-:W-:Y:S01]  /*63f0*/  F2FP.BF16.F32.PACK_AB R84, RZ, R84 ;  /* 0x00000054ff54723e */ /* 0x000fe200000010ff */
[----:B------:R-:W-:Y:S01]  /*6400*/  @P3 STG.E.U16 desc[UR54][R4.64+0xe0], R82 ;  /* 0x0000e05204003986 */ /* 0x000fe2000c101536 */
[----:B------:R-:W-:Y:S02]  /*6410*/  F2FP.BF16.F32.PACK_AB R85, RZ, R85 ;  /* 0x00000055ff55723e */ /* 0x000fe400000010ff */
[----:B------:R-:W-:Y:S01]  /*6420*/  F2FP.BF16.F32.PACK_AB R86, RZ, R86 ;  /* 0x00000056ff56723e */ /* 0x000fe200000010ff */
[----:B------:R-:W-:Y:S01]  /*6430*/  @P2 STG.E.U16 desc[UR54][R4.64+0xe2], R83 ;  /* 0x0000e25304002986 */ /* 0x000fe2000c101536 */
[----:B------:R-:W-:-:S03]  /*6440*/  F2FP.BF16.F32.PACK_AB R87, RZ, R87 ;  /* 0x00000057ff57723e */ /* 0x000fc600000010ff */
[----:B------:R-:W-:Y:S04]  /*6450*/  @P5 STG.E.U16 desc[UR54][R2.64+0xf0], R84 ;  /* 0x0000f05402005986 */ /* 0x000fe8000c101536 */
[----:B------:R0:W-:Y:S02]  /*6460*/  @P6 STG.E.U16 desc[UR54][R2.64+0xf2], R85 ;  /* 0x0000f25502006986 */ /* 0x0001e4000c101536 */
[----:B0-----:R-:W-:Y:S02]  /*6470*/  @P1 IMAD.MOV.U32 R2, RZ, RZ, R4 ;  /* 0x000000ffff021224 */ /* 0x001fe400078e0004 */
[----:B------:R-:W-:-:S05]  /*6480*/  @P1 IMAD.MOV.U32 R3, RZ, RZ, R5 ;  /* 0x000000ffff031224 */ /* 0x000fca00078e0005 */
[----:B------:R0:W-:Y:S04]  /*6490*/  @P1 STG.E.U16 desc[UR54][R2.64+0xf0], R86 ;  /* 0x0000f05602001986 */ /* 0x0001e8000c101536 */
[----:B------:R0:W-:Y:S02]  /*64a0*/  @P0 STG.E.U16 desc[UR54][R4.64+0xf2], R87 ;  /* 0x0000f25704000986 */ /* 0x0001e4000c101536 */
.L_x_157:
[----:B------:R-:W-:Y:S05]  /*64b0*/  BSYNC B0 ;  /* 0x0000000000007941 */ /* 0x000fea0003800000 */
.L_x_31:
[----:B0-----:R-:W-:Y:S01]  /*64c0*/  IMAD.U32 R2, RZ, RZ, UR52 ;  /* 0x00000034ff027e24 */ /* 0x001fe2000f8e00ff */
[----:B------:R-:W-:Y:S01]  /*64d0*/  ULDC.64 UR4, c[0x0][0x650] ;  /* 0x0001940000047ab9 */ /* 0x000fe20000000a00 */
[----:B------:R-:W-:Y:S01]  /*64e0*/  IMAD.U32 R3, RZ, RZ, UR53 ;  /* 0x00000035ff037e24 */ /* 0x000fe2000f8e00ff */
[----:B------:R0:W-:Y:S01]  /*64f0*/  SYNCS.ARRIVE.TRANS64.A1T0 RZ, [R96+UR50], RZ ;  /* 0x000000ff60ff79a7 */ /* 0x0001e20008100032 */
[----:B------:R-:W-:Y:S01]  /*6500*/  PRMT R0, RZ, 0x7610, R0 ;  /* 0x00007610ff007816 */ /* 0x000fe20000000000 */
[----:B------:R-:W-:Y:S01]  /*6510*/  IMAD.MOV.U32 R18, RZ, RZ, -0x1 ;  /* 0xffffffffff127424 */ /* 0x000fe200078e00ff */
[----:B------:R-:W-:Y:S01]  /*6520*/  LEA R16, P0, R2, R16, 0x1 ;  /* 0x0000001002107211 */ /* 0x000fe200078008ff */
[----:B------:R-:W-:Y:S02]  /*6530*/  IMAD.MOV.U32 R2, RZ, RZ, -0x1 ;  /* 0xffffffffff027424 */ /* 0x000fe400078e00ff */
[----:B------:R-:W-:Y:S01]  /*6540*/  IMAD.MOV.U32 R19, RZ, RZ, -0x1 ;  /* 0xffffffffff137424 */ /* 0x000fe200078e00ff */
[----:B------:R-:W-:-:S02]  /*6550*/  IADD3.X R17, R17, UR41, RZ, P0, !PT ;  /* 0x0000002911117c10 */ /* 0x000fc400087fe4ff */
[----:B------:R-:W-:-:S04]  /*6560*/  ISETP.GE.U32.AND P0, PT, R16, UR4, PT ;  /* 0x0000000410007c0c */ /* 0x000fc8000bf06070 */
[----:B------:R-:W-:-:S13]  /*6570*/  ISETP.GE.U32.AND.EX P0, PT, R17, UR5, PT, P0 ;  /* 0x0000000511007c0c */ /* 0x000fda000bf06100 */
[----:B0-----:R-:W-:Y:S05]  /*6580*/  @P0 BRA `(.L_x_158) ;  /* 0x0000000400700947 */ /* 0x001fea0003800000 */
[----:B------:R-:W0:Y:S01]  /*6590*/  S2UR UR7, SR_CTAID.X ;  /* 0x00000000000779c3 */ /* 0x000e220000002500 */
[----:B------:R-:W-:Y:S01]  /*65a0*/  ULDC.64 UR4, c[0x0][0x628] ;  /* 0x00018a0000047ab9 */ /* 0x000fe20000000a00 */
[----:B------:R-:W-:Y:S01]  /*65b0*/  ULDC UR6, c[0x0][0x150] ;  /* 0x0000540000067ab9 */ /* 0x000fe20000000800 */
[----:B------:R-:W-:Y:S01]  /*65c0*/  ISETP.NE.U32.AND P0, PT, RZ, UR4, PT ;  /* 0x00000004ff007c0c */ /* 0x000fe2000bf05070 */
[----:B------:R-:W-:Y:S01]  /*65d0*/  ULDC UR15, c[0x0][0x630] ;  /* 0x00018c00000f7ab9 */ /* 0x000fe20000000800 */
[C---:B------:R-:W-:Y:S02]  /*65e0*/  R2UR UR17, R16.reuse ;  /* 0x00000000101172ca */ /* 0x040fe400000e0000 */
[----:B------:R-:W-:Y:S01]  /*65f0*/  ISETP.NE.AND.EX P0, PT, RZ, UR5, PT, P0 ;  /* 0x00000005ff007c0c */ /* 0x000fe2000bf05300 */
[----:B------:R-:W1:Y:S01]  /*6600*/  S2UR UR16, SR_CTAID.Y ;  /* 0x00000000001079c3 */ /* 0x000e620000002600 */
[----:B------:R-:W-:Y:S02]  /*6610*/  R2UR UR12, R16 ;  /* 0x00000000100c72ca */ /* 0x000fe400000e0000 */
[----:B------:R-:W-:-:S02]  /*6620*/  R2UR UR13, R17 ;  /* 0x00000000110d72ca */ /* 0x000fc400000e0000 */
[----:B0-----:R-:W-:-:S05]  /*6630*/  I2FP.F32.U32 R0, UR7 ;  /* 0x0000000700007c45 */ /* 0x001fca0008201000 */
[----:B------:R-:W-:Y:S01]  /*6640*/  FMUL R0, R0, UR6 ;  /* 0x0000000600007c20 */ /* 0x000fe20008400000 */
[----:B------:R-:W-:Y:S01]  /*6650*/  ULDC UR6, c[0x0][0x154] ;  /* 0x0000550000067ab9 */ /* 0x000fe20000000800 */
[----:B-1----:R-:W-:-:S04]  /*6660*/  I2FP.F32.U32 R2, UR16 ;  /* 0x0000001000027c45 */ /* 0x002fc80008201000 */
[----:B------:R-:W0:Y:S01]  /*6670*/  F2I.U32.TRUNC.NTZ R0, R0 ;  /* 0x0000000000007305 */ /* 0x000e22000020f000 */
[----:B------:R-:W-:Y:S01]  /*6680*/  FMUL R2, R2, UR6 ;  /* 0x0000000602027c20 */ /* 0x000fe20008400000 */
[----:B------:R-:W-:Y:S06]  /*6690*/  @!P0 BRA `(.L_x_159) ;  /* 0x0000000000308947 */ /* 0x000fec0003800000 */
        /* <DEDUP_REMOVED lines=12> */
.L_x_159:
[----:B------:R-:W-:Y:S01]  /*6760*/  USHF.R.U64 UR6, UR12, UR15, UR13 ;  /* 0x0000000f0c067299 */ /* 0x000fe2000800120d */
[----:B------:R-:W-:Y:S01]  /*6770*/  R2UR UR5, R17 ;  /* 0x00000000110572ca */ /* 0x000fe200000e0000 */
[----:B------:R-:W-:Y:S01]  /*6780*/  USHF.R.U32.HI UR4, URZ, UR15, UR13 ;  /* 0x0000000f3f047299 */ /* 0x000fe2000801160d */
[----:B------:R-:W1:Y:S01]  /*6790*/  F2I.U32.TRUNC.NTZ R2, R2 ;  /* 0x0000000200027305 */ /* 0x000e62000020f000 */
[----:B------:R-:W-:Y:S01]  /*67a0*/  UIADD3 UR9, UP0, URZ, -UR6, URZ ;  /* 0x800000063f097290 */ /* 0x000fe2000ff1e03f */
[----:B------:R-:W-:Y:S01]  /*67b0*/  ULDC.64 UR10, c[0x0][0x620] ;  /* 0x00018800000a7ab9 */ /* 0x000fe20000000a00 */
[----:B------:R-:W-:Y:S02]  /*67c0*/  ULDC UR14, c[0x0][0x608] ;  /* 0x00018200000e7ab9 */ /* 0x000fe40000000800 */
[----:B------:R-:W-:Y:S01]  /*67d0*/  UIADD3.X UR4, URZ, ~UR4, URZ, UP0, !UPT ;  /* 0x800000043f047290 */ /* 0x000fe200087fe43f */
[----:B------:R-:W-:Y:S01]  /*67e0*/  ULDC UR15, c[0x0][0x658] ;  /* 0x00019600000f7ab9 */ /* 0x000fe20000000800 */
[----:B------:R-:W-:-:S02]  /*67f0*/  ULDC UR12, c[0x0][0x144] ;  /* 0x00005100000c7ab9 */ /* 0x000fc40000000800 */
[----:B------:R-:W-:Y:S01]  /*6800*/  UIMAD UR8, UR4, UR10, URZ ;  /* 0x0000000a040872a4 */ /* 0x000fe2000f8e023f */
[----:B------:R-:W-:Y:S02]  /*6810*/  ULDC UR22, c[0x0][0x148] ;  /* 0x0000520000167ab9 */ /* 0x000fe40000000800 */
[----:B------:R-:W-:Y:S01]  /*6820*/  UMOV UR4, UR17 ;  /* 0x0000001100047c82 */ /* 0x000fe20008000000 */
[----:B------:R-:W-:Y:S02]  /*6830*/  UIMAD UR8, UR9, UR11, UR8 ;  /* 0x0000000b090872a4 */ /* 0x000fe4000f8e0208 */
[----:B------:R-:W-:Y:S01]  /*6840*/  UIMAD.WIDE.U32 UR4, UR9, UR10, UR4 ;  /* 0x0000000a090472a5 */ /* 0x000fe2000f8e0004 */
[----:B0-----:R-:W-:Y:S01]  /*6850*/  R2UR UR9, R0 ;  /* 0x00000000000972ca */ /* 0x001fe200000e0000 */
[----:B------:R-:W-:Y:S01]  /*6860*/  ULDC UR20, c[0x0][0x648] ;  /* 0x0001920000147ab9 */ /* 0x000fe20000000800 */
[----:B-1----:R-:W-:Y:S01]  /*6870*/  R2UR UR13, R2 ;  /* 0x00000000020d72ca */ /* 0x002fe200000e0000 */
[----:B------:R-:W-:Y:S01]  /*6880*/  UIADD3 UR8, UR5, UR8, URZ ;  /* 0x0000000805087290 */ /* 0x000fe2000fffe03f */
[----:B------:R-:W-:-:S02]  /*6890*/  ULDC UR21, c[0x0][0x638] ;  /* 0x00018e0000157ab9 */ /* 0x000fc40000000800 */
[----:B------:R-:W-:Y:S02]  /*68a0*/  ULDC UR5, c[0x0][0x618] ;  /* 0x0001860000057ab9 */ /* 0x000fe40000000800 */
[----:B------:R-:W-:Y:S02]  /*68b0*/  USHF.R.U64 UR10, UR4, UR5, UR8 ;  /* 0x00000005040a7299 */ /* 0x000fe40008001208 */
[----:B------:R-:W-:-:S03]  /*68c0*/  USHF.R.U32.HI UR8, URZ, UR5, UR8 ;  /* 0x000000053f087299 */ /* 0x000fc60008011608 */
[----:B------:R-:W-:Y:S01]  /*68d0*/  ULDC.64 UR4, c[0x0][0x640] ;  /* 0x0001900000047ab9 */ /* 0x000fe20000000a00 */
[----:B------:R-:W-:Y:S01]  /*68e0*/  USHF.R.U64 UR11, UR10, UR14, UR8 ;  /* 0x0000000e0a0b7299 */ /* 0x000fe20008001208 */
[----:B------:R-:W-:Y:S01]  /*68f0*/  ISETP.NE.U32.AND P0, PT, RZ, UR4, PT ;  /* 0x00000004ff007c0c */ /* 0x000fe2000bf05070 */
[----:B------:R-:W-:Y:S02]  /*6900*/  USHF.R.U32.HI UR8, URZ, UR14, UR8 ;  /* 0x0000000e3f087299 */ /* 0x000fe40008011608 */
[----:B------:R-:W-:Y:S01]  /*6910*/  UIADD3 UR9, -UR9, URZ, URZ ;  /* 0x0000003f09097290 */ /* 0x000fe2000fffe13f */
[----:B------:R-:W-:Y:S01]  /*6920*/  ISETP.NE.AND.EX P0, PT, RZ, UR5, PT, P0 ;  /* 0x00000005ff007c0c */ /* 0x000fe2000bf05300 */
[----:B------:R-:W-:Y:S02]  /*6930*/  USHF.R.U64 UR17, UR11, UR15, UR8 ;  /* 0x0000000f0b117299 */ /* 0x000fe40008001208 */
[----:B------:R-:W-:Y:S02]  /*6940*/  UIADD3 UR18, -UR13, URZ, URZ ;  /* 0x0000003f0d127290 */ /* 0x000fe4000fffe13f */
[----:B------:R-:W-:-:S02]  /*6950*/  USHF.R.U32.HI UR15, URZ, UR15, UR8 ;  /* 0x0000000f3f0f7299 */ /* 0x000fc40008011608 */
[----:B------:R-:W-:Y:S01]  /*6960*/  UIMAD UR19, UR12, UR9, UR7 ;  /* 0x000000090c1372a4 */ /* 0x000fe2000f8e0207 */
[----:B------:R-:W-:-:S05]  /*6970*/  UMOV UR14, UR17 ;  /* 0x00000011000e7c82 */ /* 0x000fca0008000000 */
[----:B------:R-:W-:Y:S06]  /*6980*/  @!P0 BRA `(.L_x_160) ;  /* 0x0000000000288947 */ /* 0x000fec0003800000 */
        /* <DEDUP_REMOVED lines=10> */
.L_x_160:
        /* <DEDUP_REMOVED lines=9> */
[----:B------:R-:W-:Y:S01]  /*6ac0*/  UIMAD UR5, UR7, UR21, UR17 ;  /* 0x00000015070572a4 */ /* 0x000fe2000f8e0211 */
[----:B------:R-:W-:Y:S02]  /*6ad0*/  ULDC UR8, c[0x0][0x600] ;  /* 0x0001800000087ab9 */ /* 0x000fe40000000800 */
[----:B------:R-:W-:Y:S01]  /*6ae0*/  ULDC UR7, c[0x0][0x610] ;  /* 0x0001840000077ab9 */ /* 0x000fe20000000800 */
[----:B------:R-:W-:Y:S02]  /*6af0*/  UIMAD UR5, UR5, UR8, UR10 ;  /* 0x00000008050572a4 */ /* 0x000fe4000f8e020a */
[----:B------:R-:W-:-:S04]  /*6b00*/  UIMAD UR4, UR4, UR7, UR19 ;  /* 0x00000007040472a4 */ /* 0x000fc8000f8e0213 */
[----:B------:R-:W-:Y:S02]  /*6b10*/  USEL UR7, UR5, UR4, !UP0 ;  /* 0x0000000405077287 */ /* 0x000fe4000c000000 */
[----:B------:R-:W-:-:S04]  /*6b20*/  USEL UR4, UR4, UR5, !UP0 ;  /* 0x0000000504047287 */ /* 0x000fc8000c000000 */
[----:B------:R-:W-:Y:S02]  /*6b30*/  IMAD.U32 R2, RZ, RZ, UR7 ;  /* 0x00000007ff027e24 */ /* 0x000fe4000f8e00ff */
[----:B------:R-:W-:-:S07]  /*6b40*/  IMAD.U32 R18, RZ, RZ, UR4 ;  /* 0x00000004ff127e24 */ /* 0x000fce000f8e00ff */
.L_x_158:
[----:B------:R-:W-:Y:S01]  /*6b50*/  UIADD3 UR45, UR36, UR45, URZ ;  /* 0x0000002d242d7290 */ /* 0x000fe2000fffe03f */
[----:B------:R-:W-:Y:S02]  /*6b60*/  LOP3.LUT P0, RZ, R0, 0xff, RZ, 0xc0, !PT ;  /* 0x000000ff00ff7812 */ /* 0x000fe4000780c0ff */
[----:B------:R-:W-:Y:S01]  /*6b70*/  LOP3.LUT R98, R98, 0x1, RZ, 0x3c, !PT ;  /* 0x0000000162627812 */ /* 0x000fe200078e3cff */
[----:B------:R-:W-:Y:S02]  /*6b80*/  USHF.R.U32.HI UR4, URZ, 0x2, UR45 ;  /* 0x000000023f047899 */ /* 0x000fe4000801162d */
[----:B------:R-:W-:Y:S02]  /*6b90*/  UISETP.GT.U32.AND UP0, UPT, UR45, 0x3, UPT ;  /* 0x000000032d00788c */ /* 0x000fe4000bf04070 */
[----:B------:R-:W-:Y:S02]  /*6ba0*/  ULOP3.LUT UR4, UR4, 0x1, URZ, 0xc0, !UPT ;  /* 0x0000000104047892 */ /* 0x000fe4000f8ec03f */
[----:B------:R-:W-:-:S02]  /*6bb0*/  UISETP.LT.U32.AND UP0, UPT, UR36, 0x4, UP0 ;  /* 0x000000042400788c */ /* 0x000fc40008701070 */
[----:B------:R-:W-:Y:S02]  /*6bc0*/  UISETP.NE.U32.AND UP1, UPT, UR4, 0x1, UPT ;  /* 0x000000010400788c */ /* 0x000fe4000bf25070 */
[----:B------:R-:W-:Y:S02]  /*6bd0*/  USEL UR5, URZ, 0x1, !UP0 ;  /* 0x000000013f057887 */ /* 0x000fe4000c000000 */
[----:B------:R-:W-:Y:S02]  /*6be0*/  UISETP.GT.U32.AND UP1, UPT, UR36, 0x3, !UP1 ;  /* 0x000000032400788c */ /* 0x000fe4000cf24070 */
[----:B------:R-:W-:Y:S02]  /*6bf0*/  ULOP3.LUT UR45, UR45, 0x3, URZ, 0xc0, !UPT ;  /* 0x000000032d2d7892 */ /* 0x000fe4000f8ec03f */
[----:B------:R-:W-:-:S04]  /*6c00*/  USEL UR4, URZ, 0x1, !UP1 ;  /* 0x000000013f047887 */ /* 0x000fc8000c800000 */
[----:B------:R-:W-:Y:S01]  /*6c10*/  ULOP3.LUT UR48, UR4, UR48, UR5, 0x96, !UPT ;  /* 0x0000003004307292 */ /* 0x000fe2000f8e9605 */
[----:B------:R-:W-:Y:S11]  /*6c20*/  @P0 BRA `(.L_x_161) ;  /* 0xffffffa8007c0947 */ /* 0x000ff6000383ffff */
[----:B------:R-:W-:Y:S05]  /*6c30*/  EXIT ;  /* 0x000000000000794d */ /* 0x000fea0003800000 */
.L_x_12:
[----:B------:R-:W-:-:S08]  /*6c40*/  ISETP.NE.AND P0, PT, RZ, UR8, PT ;  /* 0x00000008ff007c0c */ /* 0x000fd0000bf05270 */
[----:B-----5:R-:W0:-:S00]  /*6c50*/  USETMAXREG.DEALLOC.CTAPOOL 0x28 ;  /* 0x00000028000079c8 */ /* 0x020e0000080e0500 */
[----:B------:R-:W-:Y:S05]  /*6c60*/  @P0 EXIT ;  /* 0x000000000000094d */ /* 0x000fea0003800000 */
[----:B0-----:R-:W-:Y:S01]  /*6c70*/  LOP3.LUT P0, RZ, R0, 0xff, RZ, 0xc0, !PT ;  /* 0x000000ff00ff7812 */ /* 0x001fe2000780c0ff */
[----:B------:R-:W-:Y:S02]  /*6c80*/  IMAD.MOV.U32 R8, RZ, RZ, 0x1 ;  /* 0x00000001ff087424 */ /* 0x000fe400078e00ff */
[----:B------:R-:W-:-:S10]  /*6c90*/  IMAD.MOV.U32 R0, RZ, RZ, RZ ;  /* 0x000000ffff007224 */ /* 0x000fd400078e00ff */
[----:B------:R-:W-:Y:S05]  /*6ca0*/  @!P0 BRA `(.L_x_162) ;  /* 0x0000000c00448947 */ /* 0x000fea0003800000 */
[----:B------:R-:W-:Y:S01]  /*6cb0*/  LOP3.LUT P0, RZ, R4, 0x1f, RZ, 0xc0, !PT ;  /* 0x0000001f04ff7812 */ /* 0x000fe2000780c0ff */
[----:B------:R-:W-:Y:S01]  /*6cc0*/  ULDC UR5, c[0x0][0x658] ;  /* 0x0001960000057ab9 */ /* 0x000fe20000000800 */
[----:B------:R-:W-:Y:S01]  /*6cd0*/  UMOV UR6, 0xffffffff ;  /* 0xffffffff00067882 */ /* 0x000fe20000000000 */
[----:B------:R-:W-:Y:S01]  /*6ce0*/  BSSY B0, `(.L_x_162) ;  /* 0x00000cd000007945 */ /* 0x000fe20003800000 */
[----:B------:R-:W-:Y:S01]  /*6cf0*/  USHF.L.U32 UR6, UR6, UR5, URZ ;  /* 0x0000000506067299 */ /* 0x000fe2000800063f */
[C---:B------:R-:W-:Y:S01]  /*6d00*/  ISETP.NE.AND P3, PT, R3.reuse, RZ, PT ;  /* 0x000000ff0300720c */ /* 0x040fe20003f65270 */
[----:B------:R-:W-:Y:S01]  /*6d10*/  IMAD.MOV.U32 R9, RZ, RZ, 0x1 ;  /* 0x00000001ff097424 */ /* 0x000fe200078e00ff */
[----:B------:R-:W-:Y:S01]  /*6d20*/  ISETP.NE.OR P0, PT, R3, RZ, !P0 ;  /* 0x000000ff0300720c */ /* 0x000fe20004705670 */
[----:B------:R-:W-:Y:S01]  /*6d30*/  IMAD.MOV.U32 R8, RZ, RZ, 0x1 ;  /* 0x00000001ff087424 */ /* 0x000fe200078e00ff */
[----:B------:R-:W-:Y:S01]  /*6d40*/  ULDC UR4, c[0x0][0x600] ;  /* 0x0001800000047ab9 */ /* 0x000fe20000000800 */
[----:B------:R-:W-:Y:S01]  /*6d50*/  IMAD.MOV.U32 R0, RZ, RZ, RZ ;  /* 0x000000ffff007224 */ /* 0x000fe200078e00ff */
[----:B------:R-:W-:Y:S01]  /*6d60*/  UMOV UR7, 0x1 ;  /* 0x0000000100077882 */ /* 0x000fe20000000000 */
[----:B------:R-:W-:-:S02]  /*6d70*/  UIADD3 UR21, UR37, 0x1, URZ ;  /* 0x0000000125157890 */ /* 0x000fc4000fffe03f */
[----:B------:R-:W-:Y:S02]  /*6d80*/  ULOP3.LUT UR13, UR40, 0x2, URZ, 0xfc, !UPT ;  /* 0x00000002280d7892 */ /* 0x000fe4000f8efc3f */
[----:B------:R-:W-:Y:S02]  /*6d90*/  UIADD3 UR4, UR4, -0x1, URZ ;  /* 0xffffffff04047890 */ /* 0x000fe4000fffe03f */
[----:B------:R-:W-:Y:S02]  /*6da0*/  USHF.L.U32 UR5, UR7, UR5, URZ ;  /* 0x0000000507057299 */ /* 0x000fe4000800063f */
[----:B------:R-:W-:Y:S01]  /*6db0*/  ULOP3.LUT UR6, URZ, UR6, URZ, 0x33, !UPT ;  /* 0x000000063f067292 */ /* 0x000fe2000f8e333f */
[----:B------:R-:W-:-:S11]  /*6dc0*/  ULDC.64 UR30, c[0x0][0x198] ;  /* 0x00006600001e7ab9 */ /* 0x000fd60000000a00 */
.L_x_174:
[----:B------:R-:W-:-:S03]  /*6dd0*/  UMOV UR7, 0xffffffff ;  /* 0xffffffff00077882 */ /* 0x000fc60000000000 */
[----:B------:R-:W-:Y:S05]  /*6de0*/  BRA.DIV UR7, `(.L_x_163) ;  /* 0x00000012070c7947 */ /* 0x000fea000b800000 */
[----:B------:R-:W-:-:S13]  /*6df0*/  ELECT P6, URZ, PT ;  /* 0x00000000003f782f */ /* 0x000fda00038c0000 */
.L_x_187:
[----:B------:R-:W0:Y:S01]  /*6e00*/  LDC R3, c[0x0][0x28c] ;  /* 0x0000a300ff037b82 */ /* 0x000e220000000800 */
[----:B------:R-:W-:Y:S01]  /*6e10*/  BSSY B1, `(.L_x_164) ;  /* 0x0000044000017945 */ /* 0x000fe20003800000 */
[----:B0-----:R-:W-:-:S13]  /*6e20*/  ISETP.LT.OR P6, PT, R3, 0x1, !P6 ;  /* 0x000000010300780c */ /* 0x001fda00077c1670 */
[----:B------:R-:W-:Y:S05]  /*6e30*/  @P6 BRA `(.L_x_165) ;  /* 0x0000000400046947 */ /* 0x000fea0003800000 */
[----:B------:R-:W-:Y:S02]  /*6e40*/  IMAD.SHL.U32 R6, R2, 0x80, RZ ;  /* 0x0000008002067824 */ /* 0x000fe400078e00ff */
[----:B------:R-:W-:Y:S02]  /*6e50*/  IMAD.SHL.U32 R18, R18, 0x40, RZ ;  /* 0x0000004012127824 */ /* 0x000fe400078e00ff */
[----:B------:R-:W-:Y:S02]  /*6e60*/  IMAD.MOV.U32 R11, RZ, RZ, RZ ;  /* 0x000000ffff0b7224 */ /* 0x000fe400078e00ff */
[----:B------:R-:W-:Y:S02]  /*6e70*/  IMAD.U32 R12, RZ, RZ, UR21 ;  /* 0x00000015ff0c7e24 */ /* 0x000fe4000f8e00ff */
[----:B------:R-:W-:Y:S02]  /*6e80*/  IMAD.MOV.U32 R2, RZ, RZ, R8 ;  /* 0x000000ffff027224 */ /* 0x000fe400078e0008 */
[----:B------:R-:W-:-:S07]  /*6e90*/  IMAD.MOV.U32 R3, RZ, RZ, R0 ;  /* 0x000000ffff037224 */ /* 0x000fce00078e0000 */
.L_x_169:
[----:B------:R-:W0:Y:S01]  /*6ea0*/  S2R R5, SR_CgaCtaId ;  /* 0x0000000000057919 */ /* 0x000e220000008800 */
[----:B------:R-:W-:-:S04]  /*6eb0*/  MOV R4, 0x400 ;  /* 0x0000040000047802 */ /* 0x000fc80000000f00 */
[----:B0-----:R-:W-:Y:S02]  /*6ec0*/  LEA R10, R5, R4, 0x18 ;  /* 0x00000004050a7211 */ /* 0x001fe400078ec0ff */
[----:B------:R-:W-:Y:S01]  /*6ed0*/  SHF.L.U32 R4, R2, 0x1f, RZ ;  /* 0x0000001f02047819 */ /* 0x000fe200000006ff */
[----:B------:R-:W0:Y:S02]  /*6ee0*/  @!P3 LDC R5, c[0x0][0x500] ;  /* 0x00014000ff05bb82 */ /* 0x000e240000000800 */
[----:B------:R-:W-:-:S04]  /*6ef0*/  IMAD R7, R3, 0x8, R10 ;  /* 0x0000000803077824 */ /* 0x000fc800078e020a */
[----:B------:R-:W1:Y:S02]  /*6f00*/  SYNCS.PHASECHK.TRANS64.TRYWAIT P1, [R7+URZ+0x20], R4 ;  /* 0x00002004070075a7 */ /* 0x000e64000802017f */
[----:B-1----:R-:W-:Y:S05]  /*6f10*/  @!P1 BRA `(.L_x_166) ;  /* 0x0000000c00e09947 */ /* 0x002fea0003800000 */
.L_x_188:
[----:B------:R-:W-:Y:S01]  /*6f20*/  UPRMT UR7, UR13, 0x9910, URZ ;  /* 0x000099100d077896 */ /* 0x000fe2000800003f */
[----:B0-----:R0:W-:Y:S03]  /*6f30*/  @!P3 SYNCS.ARRIVE.TRANS64 RZ, [R7+URZ], R5 ;  /* 0x0000000507ffb9a7 */ /* 0x0011e6000800003f */
[----:B------:R-:W-:-:S06]  /*6f40*/  UISETP.NE.AND UP0, UPT, UR7, 0x2, UPT ;  /* 0x000000020700788c */ /* 0x000fcc000bf05270 */
[----:B------:R-:W-:-:S13]  /*6f50*/  PLOP3.LUT P1, PT, PT, PT, UP0, 0x80, 0x0 ;  /* 0x000000000000781c */ /* 0x000fda0003f2f008 */
[----:B0-----:R-:W-:Y:S05]  /*6f60*/  @P1 BRA `(.L_x_167) ;  /* 0x0000000000041947 */ /* 0x001fea0003800000 */
[----:B------:R-:W-:Y:S01]  /*6f70*/  BPT.TRAP 0x1 ;  /* 0x000000040000795c */ /* 0x000fe20000300000 */
.L_x_167:
[----:B------:R-:W-:Y:S05]  /*6f80*/  @P0 BRA `(.L_x_168) ;  /* 0x0000000000040947 */ /* 0x000fea0003800000 */
[----:B------:R-:W-:Y:S01]  /*6f90*/  BPT.TRAP 0x1 ;  /* 0x000000040000795c */ /* 0x000fe20000300000 */
.L_x_168:
[--C-:B-1----:R-:W-:Y:S01]  /*6fa0*/  IMAD R4, R3, 0x4000, R10.reuse ;  /* 0x0000400003047824 */ /* 0x102fe200078e020a */
[----:B------:R-:W-:Y:S01]  /*6fb0*/  R2UR UR34, R11 ;  /* 0x000000000b2272ca */ /* 0x000fe200000e0000 */
[----:B------:R-:W-:Y:S01]  /*6fc0*/  IMAD R10, R3, 0x8000, R10 ;  /* 0x00008000030a7824 */ /* 0x000fe200078e020a */
[----:B------:R-:W-:Y:S01]  /*6fd0*/  R2UR UR33, R7 ;  /* 0x00000000072172ca */ /* 0x000fe200000e0000 */
[----:B------:R-:W-:Y:S01]  /*6fe0*/  VIADD R12, R12, 0xffffffff ;  /* 0xffffffff0c0c7836 */ /* 0x000fe20000000000 */
[----:B------:R-:W-:Y:S01]  /*6ff0*/  R2UR UR24, R4 ;  /* 0x00000000041872ca */ /* 0x000fe200000e0000 */
[----:B------:R-:W-:Y:S01]  /*7000*/  UIADD3 UR14, UP0, UR30, 0xf0, URZ ;  /* 0x000000f01e0e7890 */ /* 0x000fe2000ff1e03f */
[----:B------:R-:W-:Y:S01]  /*7010*/  R2UR UR8, R10 ;  /* 0x000000000a0872ca */ /* 0x000fe200000e0000 */
[----:B------:R-:W-:Y:S01]  /*7020*/  UIADD3 UR42, UP1, UR30, 0x1f0, URZ ;  /* 0x000001f01e2a7890 */ /* 0x000fe2000ff3e03f */
[----:B------:R-:W-:Y:S01]  /*7030*/  R2UR UR36, R19 ;  /* 0x00000000132472ca */ /* 0x000fe200000e0000 */
[----:B------:R-:W-:Y:S01]  /*7040*/  UIADD3.X UR15, URZ, UR31, URZ, UP0, !UPT ;  /* 0x0000001f3f0f7290 */ /* 0x000fe200087fe43f */
[----:B------:R-:W-:Y:S01]  /*7050*/  R2UR UR35, R18 ;  /* 0x00000000122372ca */ /* 0x000fe200000e0000 */
[----:B------:R-:W-:Y:S01]  /*7060*/  UIADD3.X UR43, URZ, UR31, URZ, UP1, !UPT ;  /* 0x0000001f3f2b7290 */ /* 0x000fe20008ffe43f */
[----:B------:R-:W-:Y:S01]  /*7070*/  R2UR UR19, R6 ;  /* 0x00000000061372ca */ /* 0x000fe200000e0000 */
[----:B------:R-:W-:Y:S01]  /*7080*/  UIADD3 UR26, UR34, 0x40, URZ ;  /* 0x00000040221a7890 */ /* 0x000fe2000fffe03f */
[----:B------:R-:W-:Y:S01]  /*7090*/  ISETP.GT.AND P2, PT, R12, 0x1, PT ;  /* 0x000000010c00780c */ /* 0x000fe20003f44270 */
[----:B------:R-:W-:Y:S01]  /*70a0*/  VIADD R3, R3, 0x1 ;  /* 0x0000000103037836 */ /* 0x000fe20000000000 */
[----:B------:R-:W-:Y:S01]  /*70b0*/  UMOV UR22, 0x0 ;  /* 0x0000000000167882 */ /* 0x000fe20000000000 */
[----:B------:R-:W-:Y:S01]  /*70c0*/  UIADD3 UR32, UR24, 0x180, URZ ;  /* 0x0000018018207890 */ /* 0x000fe2000fffe03f */
[----:B------:R-:W-:Y:S01]  /*70d0*/  VIADD R11, R11, 0x80 ;  /* 0x000000800b0b7836 */ /* 0x000fe20000000000 */
[----:B------:R-:W-:Y:S01]  /*70e0*/  UIADD3 UR24, UR24, 0x2180, URZ ;  /* 0x0000218018187890 */ /* 0x000fe2000fffe03f */
[----:B------:R-:W-:Y:S01]  /*70f0*/  ISETP.NE.AND P1, PT, R3, 0x4, PT ;  /* 0x000000040300780c */ /* 0x000fe20003f25270 */
[----:B------:R-:W-:-:S02]  /*7100*/  UIADD3 UR16, UR8, 0x10180, URZ ;  /* 0x0001018008107890 */ /* 0x000fc4000fffe03f */
[----:B------:R-:W-:Y:S01]  /*7110*/  UIADD3 UR8, UR8, 0x14180, URZ ;  /* 0x0001418008087890 */ /* 0x000fe2000fffe03f */
[----:B------:R-:W-:Y:S01]  /*7120*/  SEL R5, RZ, 0x1, P1 ;  /* 0x00000001ff057807 */ /* 0x000fe20000800000 */
[----:B------:R-:W-:Y:S01]  /*7130*/  UMOV UR23, 0x10000000 ;  /* 0x1000000000177882 */ /* 0x000fe20000000000 */
[----:B------:R-:W-:Y:S01]  /*7140*/  UMOV UR25, UR33 ;  /* 0x0000002100197c82 */ /* 0x000fe20008000000 */
[----:B------:R-:W-:Y:S01]  /*7150*/  UMOV UR28, UR36 ;  /* 0x00000024001c7c82 */ /* 0x000fe20008000000 */
[----:B------:R-:W-:Y:S01]  /*7160*/  UMOV UR27, UR35 ;  /* 0x00000023001b7c82 */ /* 0x000fe20008000000 */
[----:B------:R-:W-:Y:S01]  /*7170*/  UMOV UR17, UR33 ;  /* 0x0000002100117c82 */ /* 0x000fe20008000000 */
[----:B------:R-:W-:Y:S01]  /*7180*/  UMOV UR18, UR34 ;  /* 0x0000002200127c82 */ /* 0x000fe20008000000 */
[----:B------:R-:W-:Y:S01]  /*7190*/  UMOV UR20, UR36 ;  /* 0x0000002400147c82 */ /* 0x000fe20008000000 */
[----:B------:R0:W-:Y:S01]  /*71a0*/  UTMALDG.3D [UR32], [UR14], desc[UR22] ;  /* 0x000016200e0075b4 */ /* 0x0001e20008011000 */
[----:B------:R-:W-:Y:S01]  /*71b0*/  UMOV UR9, UR33 ;  /* 0x0000002100097c82 */ /* 0x000fe20008000000 */
[----:B------:R-:W-:Y:S01]  /*71c0*/  UMOV UR11, UR19 ;  /* 0x00000013000b7c82 */ /* 0x000fe20008000000 */
[----:B------:R-:W-:Y:S01]  /*71d0*/  UMOV UR12, UR36 ;  /* 0x00000024000c7c82 */ /* 0x000fe20008000000 */
[----:B------:R-:W-:Y:S01]  /*71e0*/  UMOV UR10, UR26 ;  /* 0x0000001a000a7c82 */ /* 0x000fe20008000000 */
[----:B------:R-:W-:-:S02]  /*71f0*/  LOP3.LUT R2, R2, R5, RZ, 0x3c, !PT ;  /* 0x0000000502027212 */ /* 0x000fc400078e3cff */
[----:B------:R-:W-:Y:S01]  /*7200*/  SEL R3, R3, RZ, P1 ;  /* 0x000000ff03037207 */ /* 0x000fe20000800000 */
[----:B------:R0:W-:Y:S01]  /*7210*/  UTMALDG.3D [UR24], [UR14], desc[UR22] ;  /* 0x000016180e0075b4 */ /* 0x0001e20008011000 */
[----:B------:R0:W-:Y:S01]  /*7220*/  UTMALDG.3D [UR16], [UR42], desc[UR22] ;  /* 0x000016102a0075b4 */ /* 0x0001e20008011000 */
[----:B------:R0:W-:Y:S02]  /*7230*/  UTMALDG.3D [UR8], [UR42], desc[UR22] ;  /* 0x000016082a0075b4 */ /* 0x0001e40008011000 */
[----:B0-----:R-:W-:Y:S05]  /*7240*/  @P2 BRA `(.L_x_169) ;  /* 0xfffffffc00142947 */ /* 0x001fea000383ffff */
.L_x_165:
[----:B------:R-:W-:Y:S05]  /*7250*/  BSYNC B1 ;  /* 0x0000000000017941 */ /* 0x000fea0003800000 */
.L_x_164:
[----:B------:R-:W-:Y:S01]  /*7260*/  LOP3.LUT P4, RZ, R9, 0xff, RZ, 0xc0, !PT ;  /* 0x000000ff09ff7812 */ /* 0x000fe2000788c0ff */
[----:B------:R-:W-:Y:S01]  /*7270*/  VIADD R0, R0, UR37 ;  /* 0x0000002500007c36 */ /* 0x000fe20008000000 */
[----:B------:R-:W-:Y:S01]  /*7280*/  ULDC.64 UR8, c[0x0][0x650] ;  /* 0x0001940000087ab9 */ /* 0x000fe20000000a00 */
[----:B------:R-:W-:Y:S01]  /*7290*/  BSSY B1, `(.L_x_170) ;  /* 0x000006f000017945 */ /* 0x000fe20003800000 */
[----:B------:R-:W-:Y:S01]  /*72a0*/  IMAD.MOV.U32 R18, RZ, RZ, -0x1 ;  /* 0xffffffffff127424 */ /* 0x000fe200078e00ff */
[----:B------:R-:W-:Y:S01]  /*72b0*/  PRMT R9, RZ, 0x7610, R9 ;  /* 0x00007610ff097816 */ /* 0x000fe20000000009 */
[----:B------:R-:W-:Y:S01]  /*72c0*/  IMAD.MOV.U32 R19, RZ, RZ, -0x1 ;  /* 0xffffffffff137424 */ /* 0x000fe200078e00ff */
[C---:B------:R-:W-:Y:S02]  /*72d0*/  ISETP.GT.U32.AND P1, PT, R0.reuse, 0x3, PT ;  /* 0x000000030000780c */ /* 0x040fe40003f24070 */
[----:B------:R-:W-:Y:S02]  /*72e0*/  SHF.R.U32.HI R2, RZ, 0x2, R0 ;  /* 0x00000002ff027819 */ /* 0x000fe40000011600 */
[----:B------:R-:W-:-:S02]  /*72f0*/  LOP3.LUT R0, R0, 0x3, RZ, 0xc0, !PT ;  /* 0x0000000300007812 */ /* 0x000fc400078ec0ff */
[----:B------:R-:W0:Y:S01]  /*7300*/  @P4 S2R R4, SR_CgaCtaId ;  /* 0x0000000000044919 */ /* 0x000e220000008800 */
[----:B------:R-:W-:Y:S02]  /*7310*/  @P4 MOV R3, 0x400 ;  /* 0x0000040000034802 */ /* 0x000fe40000000f00 */
[----:B------:R-:W-:-:S04]  /*7320*/  LOP3.LUT R2, R2, 0x1, RZ, 0xc0, !PT ;  /* 0x0000000102027812 */ /* 0x000fc800078ec0ff */
[----:B------:R-:W-:Y:S02]  /*7330*/  ISETP.NE.U32.AND P2, PT, R2, 0x1, PT ;  /* 0x000000010200780c */ /* 0x000fe40003f45070 */
[----:B0-----:R-:W-:Y:S01]  /*7340*/  @P4 LEA R3, R4, R3, 0x18 ;  /* 0x0000000304034211 */ /* 0x001fe200078ec0ff */
[----:B------:R-:W-:-:S03]  /*7350*/  IMAD.U32 R4, RZ, RZ, UR37 ;  /* 0x00000025ff047e24 */ /* 0x000fc6000f8e00ff */
[----:B------:R0:W-:Y:S01]  /*7360*/  @P4 SYNCS.ARRIVE.TRANS64.A1T0 RZ, [R3+URZ+0x78], RZ ;  /* 0x000078ff03ff49a7 */ /* 0x0001e2000810003f */
[----:B------:R-:W-:Y:S02]  /*7370*/  IADD3 R16, P4, R16, UR52, RZ ;  /* 0x0000003410107c10 */ /* 0x000fe4000ff9e0ff */
[----:B------:R-:W-:Y:S02]  /*7380*/  ISETP.LT.U32.AND P1, PT, R4, 0x4, P1 ;  /* 0x000000040400780c */ /* 0x000fe40000f21070 */
[----:B------:R-:W-:Y:S02]  /*7390*/  IADD3.X R17, R17, UR39, RZ, P4, !PT ;  /* 0x0000002711117c10 */ /* 0x000fe4000a7fe4ff */
[----:B------:R-:W-:Y:S02]  /*73a0*/  ISETP.GE.U32.AND P4, PT, R16, UR8, PT ;  /* 0x0000000810007c0c */ /* 0x000fe4000bf86070 */
[----:B0-----:R-:W-:Y:S02]  /*73b0*/  SEL R3, RZ, 0x1, !P1 ;  /* 0x00000001ff037807 */ /* 0x001fe40004800000 */
[----:B------:R-:W-:-:S02]  /*73c0*/  ISETP.GE.U32.AND.EX P1, PT, R17, UR9, PT, P4 ;  /* 0x0000000911007c0c */ /* 0x000fc4000bf26140 */
[----:B------:R-:W-:-:S04]  /*73d0*/  ISETP.GT.U32.AND P2, PT, R4, 0x3, !P2 ;  /* 0x000000030400780c */ /* 0x000fc80005744070 */
[----:B------:R-:W-:-:S04]  /*73e0*/  SEL R2, RZ, 0x1, !P2 ;  /* 0x00000001ff027807 */ /* 0x000fc80005000000 */
[--C-:B------:R-:W-:Y:S01]  /*73f0*/  LOP3.LUT R8, R2, R8, R3.reuse, 0x96, !PT ;  /* 0x0000000802087212 */ /* 0x100fe200078e9603 */
[----:B------:R-:W-:Y:S01]  /*7400*/  IMAD.MOV.U32 R2, RZ, RZ, -0x1 ;  /* 0xffffffffff027424 */ /* 0x000fe200078e00ff */
[----:B------:R-:W-:Y:S01]  /*7410*/  PRMT R3, RZ, 0x7610, R3 ;  /* 0x00007610ff037816 */ /* 0x000fe20000000003 */
[----:B------:R-:W-:Y:S06]  /*7420*/  @P1 BRA `(.L_x_171) ;  /* 0x0000000400541947 */ /* 0x000fec0003800000 */
[----:B------:R-:W0:Y:S01]  /*7430*/  S2UR UR7, SR_CTAID.X ;  /* 0x00000000000779c3 */ /* 0x000e220000002500 */
[----:B------:R-:W-:Y:S01]  /*7440*/  ULDC.64 UR8, c[0x0][0x628] ;  /* 0x00018a0000087ab9 */ /* 0x000fe20000000a00 */
[----:B------:R-:W-:Y:S01]  /*7450*/  ULDC UR10, c[0x0][0x150] ;  /* 0x00005400000a7ab9 */ /* 0x000fe20000000800 */
[----:B------:R-:W-:Y:S01]  /*7460*/  ISETP.NE.U32.AND P1, PT, RZ, UR8, PT ;  /* 0x00000008ff007c0c */ /* 0x000fe2000bf25070 */
[----:B------:R-:W-:Y:S01]  /*7470*/  ULDC UR11, c[0x0][0x630] ;  /* 0x00018c00000b7ab9 */ /* 0x000fe20000000800 */
[----:B------:R-:W-:Y:S01]  /*7480*/  ULDC UR14, c[0x0][0x154] ;  /* 0x00005500000e7ab9 */ /* 0x000fe20000000800 */
[----:B------:R-:W-:Y:S01]  /*7490*/  IMAD.MOV.U32 R2, RZ, RZ, R16 ;  /* 0x000000ffff027224 */ /* 0x000fe200078e0010 */
[----:B------:R-:W-:Y:S01]  /*74a0*/  ISETP.NE.AND.EX P1, PT, RZ, UR9, PT, P1 ;  /* 0x00000009ff007c0c */ /* 0x000fe2000bf25310 */
[----:B------:R-:W1:Y:S01]  /*74b0*/  S2UR UR12, SR_CTAID.Y ;  /* 0x00000000000c79c3 */ /* 0x000e620000002600 */
[----:B0-----:R-:W-:-:S05]  /*74c0*/  I2FP.F32.U32 R3, UR7 ;  /* 0x0000000700037c45 */ /* 0x001fca0008201000 */
[----:B------:R-:W-:Y:S01]  /*74d0*/  FMUL R10, R3, UR10 ;  /* 0x0000000a030a7c20 */ /* 0x000fe20008400000 */
[----:B------:R-:W-:-:S05]  /*74e0*/  IMAD.MOV.U32 R3, RZ, RZ, R17 ;  /* 0x000000ffff037224 */ /* 0x000fca00078e0011 */
[----:B------:R-:W-:Y:S05]  /*74f0*/  @!P1 BRA `(.L_x_172) ;  /* 0x0000000000289947 */ /* 0x000fea0003800000 */
[----:B------:R-:W-:Y:S02]  /*7500*/  ULDC UR10, c[0x0][0x634] ;  /* 0x00018d00000a7ab9 */ /* 0x000fe40000000800 */
[----:B------:R-:W-:-:S05]  /*7510*/  IADD3 R7, P1, R16, UR10, RZ ;  /* 0x0000000a10077c10 */ /* 0x000fca000ff3e0ff */
[----:B------:R-:W-:-:S04]  /*7520*/  IMAD.X R11, RZ, RZ, R17, P1 ;  /* 0x000000ffff0b7224 */ /* 0x000fc800008e0611 */
[----:B------:R-:W-:-:S04]  /*7530*/  IMAD.WIDE.U32 R4, R11, UR8, RZ ;  /* 0x000000080b047c25 */ /* 0x000fc8000f8e00ff */
[----:B------:R-:W-:-:S04]  /*7540*/  IMAD.WIDE.U32 R4, P1, R7, UR9, R4 ;  /* 0x0000000907047c25 */ /* 0x000fc8000f820004 */
[----:B------:R-:W-:-:S04]  /*7550*/  IMAD.WIDE.U32 R6, R7, UR8, RZ ;  /* 0x0000000807067c25 */ /* 0x000fc8000f8e00ff */
[----:B------:R-:W-:Y:S01]  /*7560*/  IMAD.X R3, RZ, RZ, RZ, P1 ;  /* 0x000000ffff037224 */ /* 0x000fe200008e06ff */
[----:B------:R-:W-:Y:S01]  /*7570*/  IADD3 RZ, P1, R7, R4, RZ ;  /* 0x0000000407ff7210 */ /* 0x000fe20007f3e0ff */
[----:B------:R-:W-:-:S04]  /*7580*/  IMAD.MOV.U32 R2, RZ, RZ, R5 ;  /* 0x000000ffff027224 */ /* 0x000fc800078e0005 */
[----:B------:R-:W-:-:S08]  /*7590*/  IMAD.WIDE.U32.X R2, R11, UR9, R2, P1 ;  /* 0x000000090b027c25 */ /* 0x000fd000088e0402 */
.L_x_172:
[--C-:B------:R-:W-:Y:S01]  /*75a0*/  SHF.R.U64 R19, R2, UR11, R3.reuse ;  /* 0x0000000b02137c19 */ /* 0x100fe20008001203 */
[----:B------:R-:W0:Y:S01]  /*75b0*/  F2I.U32.TRUNC.NTZ R10, R10 ;  /* 0x0000000a000a7305 */ /* 0x000e22000020f000 */
[----:B------:R-:W-:Y:S01]  /*75c0*/  SHF.R.U32.HI R2, RZ, UR11, R3 ;  /* 0x0000000bff027c19 */ /* 0x000fe20008011603 */
[----:B------:R-:W-:Y:S01]  /*75d0*/  ULDC.64 UR8, c[0x0][0x620] ;  /* 0x0001880000087ab9 */ /* 0x000fe20000000a00 */
[----:B------:R-:W-:Y:S01]  /*75e0*/  IADD3 R5, P1, RZ, -R19, RZ ;  /* 0x80000013ff057210 */ /* 0x000fe20007f3e0ff */
[----:B------:R-:W2:Y:S01]  /*75f0*/  LDC R15, c[0x0][0x610] ;  /* 0x00018400ff0f7b82 */ /* 0x000ea20000000800 */
[----:B-1----:R-:W-:Y:S01]  /*7600*/  I2FP.F32.U32 R4, UR12 ;  /* 0x0000000c00047c45 */ /* 0x002fe20008201000 */
[----:B------:R-:W-:Y:S01]  /*7610*/  ULDC UR11, c[0x0][0x658] ;  /* 0x00019600000b7ab9 */ /* 0x000fe20000000800 */
[----:B------:R-:W-:Y:S01]  /*7620*/  ULDC UR16, c[0x0][0x648] ;  /* 0x0001920000107ab9 */ /* 0x000fe20000000800 */
[----:B------:R-:W-:Y:S02]  /*7630*/  IMAD.X R2, RZ, RZ, ~R2, P1 ;  /* 0x000000ffff027224 */ /* 0x000fe400008e0e02 */
[----:B------:R-:W-:Y:S01]  /*7640*/  FMUL R6, R4, UR14 ;  /* 0x0000000e04067c20 */ /* 0x000fe20008400000 */
[----:B------:R-:W-:Y:S01]  /*7650*/  ULDC.64 UR14, c[0x0][0x640] ;  /* 0x00019000000e7ab9 */ /* 0x000fe20000000a00 */
[----:B------:R-:W-:Y:S01]  /*7660*/  IMAD R4, R2, UR8, RZ ;  /* 0x0000000802047c24 */ /* 0x000fe2000f8e02ff */
[----:B------:R-:W-:Y:S01]  /*7670*/  ISETP.NE.U32.AND P1, PT, RZ, UR14, PT ;  /* 0x0000000eff007c0c */ /* 0x000fe2000bf25070 */
[C---:B------:R-:W-:Y:S01]  /*7680*/  IMAD.WIDE.U32 R2, R5.reuse, UR8, R16 ;  /* 0x0000000805027c25 */ /* 0x040fe2000f8e0010 */
[----:B0-----:R-:W-:Y:S01]  /*7690*/  R2UR UR8, R10 ;  /* 0x000000000a0872ca */ /* 0x001fe200000e0000 */
[----:B------:R-:W0:Y:S01]  /*76a0*/  F2I.U32.TRUNC.NTZ R6, R6 ;  /* 0x0000000600067305 */ /* 0x000e22000020f000 */
[----:B------:R-:W-:Y:S01]  /*76b0*/  ISETP.NE.AND.EX P1, PT, RZ, UR15, PT, P1 ;  /* 0x0000000fff007c0c */ /* 0x000fe2000bf25310 */
[----:B------:R-:W-:Y:S01]  /*76c0*/  IMAD R5, R5, UR9, R4 ;  /* 0x0000000905057c24 */ /* 0x000fe2000f8e0204 */
[----:B------:R-:W-:-:S03]  /*76d0*/  ULDC UR9, c[0x0][0x618] ;  /* 0x0001860000097ab9 */ /* 0x000fc60000000800 */
[----:B------:R-:W-:-:S05]  /*76e0*/  IMAD.IADD R3, R3, 0x1, R5 ;  /* 0x0000000103037824 */ /* 0x000fca00078e0205 */
[--C-:B------:R-:W-:Y:S02]  /*76f0*/  SHF.R.U64 R10, R2, UR9, R3.reuse ;  /* 0x00000009020a7c19 */ /* 0x100fe40008001203 */
[----:B------:R-:W-:Y:S01]  /*7700*/  SHF.R.U32.HI R3, RZ, UR9, R3 ;  /* 0x00000009ff037c19 */ /* 0x000fe20008011603 */
[----:B------:R-:W-:Y:S01]  /*7710*/  ULDC UR9, c[0x0][0x608] ;  /* 0x0001820000097ab9 */ /* 0x000fe20000000800 */
[----:B0-----:R-:W-:Y:S02]  /*7720*/  R2UR UR10, R6 ;  /* 0x00000000060a72ca */ /* 0x001fe400000e0000 */
[--C-:B------:R-:W-:Y:S02]  /*7730*/  SHF.R.U64 R12, R10, UR9, R3.reuse ;  /* 0x000000090a0c7c19 */ /* 0x100fe40008001203 */
[----:B------:R-:W-:Y:S01]  /*7740*/  SHF.R.U32.HI R3, RZ, UR9, R3 ;  /* 0x00000009ff037c19 */ /* 0x000fe20008011603 */
[----:B------:R-:W-:-:S03]  /*7750*/  UIADD3 UR9, -UR8, URZ, URZ ;  /* 0x0000003f08097290 */ /* 0x000fc6000fffe13f */
[--C-:B------:R-:W-:Y:S01]  /*7760*/  SHF.R.U64 R13, R12, UR11, R3.reuse ;  /* 0x0000000b0c0d7c19 */ /* 0x100fe20008001203 */
[----:B------:R-:W-:Y:S01]  /*7770*/  ULDC UR8, c[0x0][0x144] ;  /* 0x0000510000087ab9 */ /* 0x000fe20000000800 */
[----:B------:R-:W-:-:S03]  /*7780*/  SHF.R.U32.HI R3, RZ, UR11, R3 ;  /* 0x0000000bff037c19 */ /* 0x000fc60008011603 */
[----:B------:R-:W-:Y:S01]  /*7790*/  IMAD.MOV.U32 R2, RZ, RZ, R13 ;  /* 0x000000ffff027224 */ /* 0x000fe200078e000d */
[----:B------:R-:W-:Y:S06]  /*77a0*/  @!P1 BRA `(.L_x_173) ;  /* 0x0000000000289947 */ /* 0x000fec0003800000 */
        /* <DEDUP_REMOVED lines=10> */
.L_x_173:
[----:B------:R-:W-:Y:S01]  /*7850*/  UISETP.NE.AND UP0, UPT, UR38, URZ, UPT ;  /* 0x0000003f2600728c */ /* 0x000fe2000bf05270 */
[----:B------:R-:W-:Y:S01]  /*7860*/  SHF.R.U64 R3, R2, UR16, R3 ;  /* 0x0000001002037c19 */ /* 0x000fe20008001203 */
[----:B------:R-:W-:Y:S01]  /*7870*/  UIADD3 UR10, -UR10, URZ, URZ ;  /* 0x0000003f0a0a7290 */ /* 0x000fe2000fffe13f */
[----:B------:R-:W-:Y:S01]  /*7880*/  LOP3.LUT R2, R12, UR6, RZ, 0xc0, !PT ;  /* 0x000000060c027c12 */ /* 0x000fe2000f8ec0ff */
[----:B------:R-:W-:Y:S01]  /*7890*/  UIMAD UR7, UR8, UR9, UR7 ;  /* 0x00000009080772a4 */ /* 0x000fe2000f8e0207 */
[----:B------:R-:W-:Y:S01]  /*78a0*/  LOP3.LUT R5, R10, UR4, RZ, 0xc0, !PT ;  /* 0x000000040a057c12 */ /* 0x000fe2000f8ec0ff */
[----:B------:R-:W-:Y:S01]  /*78b0*/  IMAD.MOV R4, RZ, RZ, -R3 ;  /* 0x000000ffff047224 */ /* 0x000fe200078e0a03 */
[----:B------:R-:W-:Y:S01]  /*78c0*/  ULDC UR8, c[0x0][0x148] ;  /* 0x0000520000087ab9 */ /* 0x000fe20000000800 */
[----:B------:R-:W-:Y:S01]  /*78d0*/  IMAD R18, R3, UR5, R2 ;  /* 0x0000000503127c24 */ /* 0x000fe2000f8e0202 */
[----:B------:R-:W-:Y:S01]  /*78e0*/  PLOP3.LUT P1, PT, PT, PT, UP0, 0x80, 0x0 ;  /* 0x000000000000781c */ /* 0x000fe20003f2f008 */
[----:B------:R-:W-:Y:S01]  /*78f0*/  IMAD.MOV.U32 R3, RZ, RZ, 0x1 ;  /* 0x00000001ff037424 */ /* 0x000fe200078e00ff */
[----:B------:R-:W-:-:S03]  /*7900*/  @UP0 UIMAD UR7, UR8, UR10, UR12 ;  /* 0x0000000a080702a4 */ /* 0x000fc6000f8e020c */
[----:B------:R-:W-:Y:S02]  /*7910*/  ULDC UR8, c[0x0][0x638] ;  /* 0x00018e0000087ab9 */ /* 0x000fe40000000800 */
[----:B------:R-:W-:Y:S02]  /*7920*/  IMAD R2, R4, UR8, R13 ;  /* 0x0000000804027c24 */ /* 0x000fe4000f8e020d */
[----:B--2---:R-:W-:Y:S01]  /*7930*/  IMAD R18, R18, R15, UR7 ;  /* 0x0000000712127e24 */ /* 0x004fe2000f8e020f */
[----:B------:R-:W-:Y:S02]  /*7940*/  ULDC UR7, c[0x0][0x600] ;  /* 0x0001800000077ab9 */ /* 0x000fe40000000800 */
[----:B------:R-:W-:-:S05]  /*7950*/  IMAD R5, R2, UR7, R5 ;  /* 0x0000000702057c24 */ /* 0x000fca000f8e0205 */
[----:B------:R-:W-:Y:S02]  /*7960*/  SEL R2, R5, R18, !P1 ;  /* 0x0000001205027207 */ /* 0x000fe40004800000 */
[----:B------:R-:W-:-:S07]  /*7970*/  SEL R18, R18, R5, !P1 ;  /* 0x0000000512127207 */ /* 0x000fce0004800000 */
.L_x_171:
[----:B------:R-:W-:Y:S05]  /*7980*/  BSYNC B1 ;  /* 0x0000000000017941 */ /* 0x000fea0003800000 */
.L_x_170:
[----:B------:R-:W-:-:S13]  /*7990*/  LOP3.LUT P1, RZ, R3, 0xff, RZ, 0xc0, !PT ;  /* 0x000000ff03ff7812 */ /* 0x000fda000782c0ff */
[----:B------:R-:W-:Y:S05]  /*79a0*/  @P1 BRA `(.L_x_174) ;  /* 0xfffffff400081947 */ /* 0x000fea000383ffff */
[----:B------:R-:W-:Y:S05]  /*79b0*/  BSYNC B0 ;  /* 0x0000000000007941 */ /* 0x000fea0003800000 */
.L_x_162:
[----:B------:R-:W-:-:S03]  /*79c0*/  UMOV UR7, 0xffffffff ;  /* 0xffffffff00077882 */ /* 0x000fc60000000000 */
[----:B------:R-:W-:Y:S05]  /*79d0*/  BRA.DIV UR7, `(.L_x_175) ;  /* 0x0000000607447947 */ /* 0x000fea000b800000 */
[----:B------:R-:W-:-:S13]  /*79e0*/  ELECT P6, URZ, PT ;  /* 0x00000000003f782f */ /* 0x000fda00038c0000 */
.L_x_191:
[----:B------:R-:W-:Y:S04]  /*79f0*/  BSSY B0, `(.L_x_176) ;  /* 0x000002c000007945 */ /* 0x000fe80003800000 */
[----:B------:R-:W-:Y:S05]  /*7a00*/  @!P6 BRA `(.L_x_177) ;  /* 0x0000000000a8e947 */ /* 0x000fea0003800000 */
[----:B------:R-:W-:-:S04]  /*7a10*/  ULOP3.LUT UR7, UR40, 0x2, URZ, 0xfc, !UPT ;  /* 0x0000000228077892 */ /* 0x000fc8000f8efc3f */
[----:B------:R-:W-:-:S06]  /*7a20*/  UISETP.NE.AND UP0, UPT, UR7, 0x3, UPT ;  /* 0x000000030700788c */ /* 0x000fcc000bf05270 */
[----:B------:R-:W-:-:S13]  /*7a30*/  PLOP3.LUT P0, PT, PT, PT, UP0, 0x80, 0x0 ;  /* 0x000000000000781c */ /* 0x000fda0003f0f008 */
[----:B------:R-:W-:Y:S05]  /*7a40*/  @!P0 BRA `(.L_x_178) ;  /* 0x0000000000048947 */ /* 0x000fea0003800000 */
[----:B------:R-:W-:Y:S01]  /*7a50*/  BPT.TRAP 0x1 ;  /* 0x000000040000795c */ /* 0x000fe20000300000 */
.L_x_178:
[----:B------:R-:W0:Y:S01]  /*7a60*/  S2R R3, SR_CgaCtaId ;  /* 0x0000000000037919 */ /* 0x000e220000008800 */
[----:B------:R-:W-:-:S04]  /*7a70*/  MOV R2, 0x400 ;  /* 0x0000040000027802 */ /* 0x000fc80000000f00 */
[----:B0-----:R-:W-:Y:S02]  /*7a80*/  LEA R3, R3, R2, 0x18 ;  /* 0x0000000203037211 */ /* 0x001fe400078ec0ff */
[----:B------:R-:W-:-:S03]  /*7a90*/  SHF.L.U32 R2, R8, 0x1f, RZ ;  /* 0x0000001f08027819 */ /* 0x000fc600000006ff */
[----:B------:R-:W-:-:S04]  /*7aa0*/  VIADD R3, R3, 0x20 ;  /* 0x0000002003037836 */ /* 0x000fc80000000000 */
[C---:B------:R-:W-:Y:S02]  /*7ab0*/  IMAD R7, R0.reuse, 0x8, R3 ;  /* 0x0000000800077824 */ /* 0x040fe400078e0203 */
[----:B------:R-:W-:Y:S02]  /*7ac0*/  VIADD R0, R0, 0x1 ;  /* 0x0000000100007836 */ /* 0x000fe40000000000 */
[----:B------:R-:W0:Y:S03]  /*7ad0*/  SYNCS.PHASECHK.TRANS64.TRYWAIT P0, [R7+URZ], R2 ;  /* 0x00000002070075a7 */ /* 0x000e26000800017f */
[----:B------:R-:W-:-:S04]  /*7ae0*/  ISETP.NE.AND P1, PT, R0, 0x4, PT ;  /* 0x000000040000780c */ /* 0x000fc80003f25270 */
[----:B------:R-:W-:Y:S02]  /*7af0*/  SEL R5, RZ, 0x1, P1 ;  /* 0x00000001ff057807 */ /* 0x000fe40000800000 */
[----:B------:R-:W-:Y:S02]  /*7b00*/  SEL R0, R0, RZ, P1 ;  /* 0x000000ff00007207 */ /* 0x000fe40000800000 */
[----:B------:R-:W-:-:S03]  /*7b10*/  LOP3.LUT R5, R8, R5, RZ, 0x3c, !PT ;  /* 0x0000000508057212 */ /* 0x000fc600078e3cff */
[----:B------:R-:W-:Y:S01]  /*7b20*/  IMAD R9, R0, 0x8, R3 ;  /* 0x0000000800097824 */ /* 0x000fe200078e0203 */
[----:B------:R-:W-:Y:S01]  /*7b30*/  SHF.L.U32 R4, R5, 0x1f, RZ ;  /* 0x0000001f05047819 */ /* 0x000fe200000006ff */
[----:B0-----:R-:W-:Y:S06]  /*7b40*/  @!P0 BRA `(.L_x_179) ;  /* 0x0000000400088947 */ /* 0x001fec0003800000 */
.L_x_192:
[----:B------:R-:W1:Y:S01]  /*7b50*/  SYNCS.PHASECHK.TRANS64.TRYWAIT P0, [R9+URZ], R4 ;  /* 0x00000004090075a7 */ /* 0x000e62000800017f */
[----:B------:R-:W-:-:S05]  /*7b60*/  VIADD R0, R0, 0x1 ;  /* 0x0000000100007836 */ /* 0x000fca0000000000 */
[----:B------:R-:W-:-:S04]  /*7b70*/  ISETP.NE.AND P1, PT, R0, 0x4, PT ;  /* 0x000000040000780c */ /* 0x000fc80003f25270 */
[----:B0-----:R-:W-:Y:S02]  /*7b80*/  SEL R2, RZ, 0x1, P1 ;  /* 0x00000001ff027807 */ /* 0x001fe40000800000 */
[----:B------:R-:W-:Y:S02]  /*7b90*/  SEL R0, R0, RZ, P1 ;  /* 0x000000ff00007207 */ /* 0x000fe40000800000 */
[----:B------:R-:W-:-:S03]  /*7ba0*/  LOP3.LUT R7, R5, R2, RZ, 0x3c, !PT ;  /* 0x0000000205077212 */ /* 0x000fc600078e3cff */
[----:B------:R-:W-:Y:S01]  /*7bb0*/  IMAD R6, R0, 0x8, R3 ;  /* 0x0000000800067824 */ /* 0x000fe200078e0203 */
[----:B------:R-:W-:Y:S01]  /*7bc0*/  SHF.L.U32 R5, R7, 0x1f, RZ ;  /* 0x0000001f07057819 */ /* 0x000fe200000006ff */
[----:B-1----:R-:W-:Y:S06]  /*7bd0*/  @!P0 BRA `(.L_x_180) ;  /* 0x0000000000f88947 */ /* 0x002fec0003800000 */
.L_x_193:
[----:B------:R-:W1:Y:S01]  /*7be0*/  SYNCS.PHASECHK.TRANS64.TRYWAIT P0, [R6+URZ], R5 ;  /* 0x00000005060075a7 */ /* 0x000e62000800017f */
[----:B------:R-:W-:-:S05]  /*7bf0*/  VIADD R0, R0, 0x1 ;  /* 0x0000000100007836 */ /* 0x000fca0000000000 */
[----:B------:R-:W-:-:S04]  /*7c00*/  ISETP.NE.AND P1, PT, R0, 0x4, PT ;  /* 0x000000040000780c */ /* 0x000fc80003f25270 */
[----:B------:R-:W-:Y:S02]  /*7c10*/  SEL R2, RZ, 0x1, P1 ;  /* 0x00000001ff027807 */ /* 0x000fe40000800000 */
[----:B------:R-:W-:Y:S02]  /*7c20*/  SEL R0, R0, RZ, P1 ;  /* 0x000000ff00007207 */ /* 0x000fe40000800000 */
[----:B------:R-:W-:Y:S01]  /*7c30*/  LOP3.LUT R2, R7, R2, RZ, 0x3c, !PT ;  /* 0x0000000207027212 */ /* 0x000fe200078e3cff */
[----:B-1----:R-:W-:Y:S06]  /*7c40*/  @!P0 BRA `(.L_x_181) ;  /* 0x0000000000f08947 */ /* 0x002fec0003800000 */
.L_x_194:
[----:B------:R-:W-:Y:S01]  /*7c50*/  IMAD R3, R0, 0x8, R3 ;  /* 0x0000000800037824 */ /* 0x000fe200078e0203 */
[----:B------:R-:W-:-:S07]  /*7c60*/  SHF.L.U32 R0, R2, 0x1f, RZ ;  /* 0x0000001f02007819 */ /* 0x000fce00000006ff */
.L_x_182:
[----:B--2---:R2:W3:Y:S02]  /*7c70*/  SYNCS.PHASECHK.TRANS64.TRYWAIT P0, [R3+URZ], R0 ;  /* 0x00000000030075a7 */ /* 0x0044e4000800017f */
[----:B---3--:R-:W-:Y:S05]  /*7c80*/  @!P0 NANOSLEEP.SYNCS 0x989680 ;  /* 0x009896800000895d */ /* 0x008fea0003900000 */
[----:B------:R-:W3:Y:S02]  /*7c90*/  @!P0 SYNCS.PHASECHK.TRANS64 P0, [R3+URZ], R0 ;  /* 0x00000000030085a7 */ /* 0x000ee4000800007f */
[----:B---3--:R-:W-:Y:S05]  /*7ca0*/  @!P0 BRA `(.L_x_182) ;  /* 0xfffffffc00f08947 */ /* 0x008fea000383ffff */
.L_x_177:
[----:B------:R-:W-:Y:S05]  /*7cb0*/  BSYNC B0 ;  /* 0x0000000000007941 */ /* 0x000fea0003800000 */
.L_x_176:
[----:B------:R-:W-:Y:S05]  /*7cc0*/  EXIT ;  /* 0x000000000000794d */ /* 0x000fea0003800000 */
.L_x_14:
[----:B0-----:R0:W1:Y:S02]  /*7cd0*/  SYNCS.PHASECHK.TRANS64.TRYWAIT P0, [R95+URZ+-0x8], R0 ;  /* 0xfffff8005f0075a7 */ /* 0x001064000800017f */
[----:B-1----:R-:W-:Y:S05]  /*7ce0*/  @!P0 NANOSLEEP.SYNCS 0x989680 ;  /* 0x009896800000895d */ /* 0x002fea0003900000 */
[----:B------:R-:W1:Y:S02]  /*7cf0*/  @!P0 SYNCS.PHASECHK.TRANS64 P0, [R95+URZ+-0x8], R0 ;  /* 0xfffff8005f0085a7 */ /* 0x000e64000800007f */
[----:B-1----:R-:W-:Y:S05]  /*7d00*/  @!P0 BRA `(.L_x_14) ;  /* 0xfffffffc00f08947 */ /* 0x002fea000383ffff */
[----:B------:R-:W-:Y:S05]  /*7d10*/  BRA `(.L_x_183) ;  /* 0xffffff98004c7947 */ /* 0x000fea000383ffff */
.L_x_19:
[----:B-1----:R1:W2:Y:S02]  /*7d20*/  SYNCS.PHASECHK.TRANS64.TRYWAIT P1, [R3+URZ], R0 ;  /* 0x00000000030075a7 */ /* 0x0022a4000802017f */
[----:B--2---:R-:W-:Y:S05]  /*7d30*/  @!P1 NANOSLEEP.SYNCS 0x989680 ;  /* 0x009896800000995d */ /* 0x004fea0003900000 */
[----:B------:R-:W2:Y:S02]  /*7d40*/  @!P1 SYNCS.PHASECHK.TRANS64 P1, [R3+URZ], R0 ;  /* 0x00000000030095a7 */ /* 0x000ea4000802007f */
[----:B--2---:R-:W-:Y:S05]  /*7d50*/  @!P1 BRA `(.L_x_19) ;  /* 0xfffffffc00f09947 */ /* 0x004fea000383ffff */
[----:B------:R-:W-:Y:S05]  /*7d60*/  BRA `(.L_x_18) ;  /* 0xffffff9800c47947 */ /* 0x000fea000383ffff */
.L_x_24:
[----:B-1----:R-:W-:-:S04]  /*7d70*/  IMAD.U32 R4, RZ, RZ, UR4 ;  /* 0x00000004ff047e24 */ /* 0x002fc8000f8e00ff */
[----:B------:R1:W2:Y:S03]  /*7d80*/  SYNCS.PHASECHK.TRANS64.TRYWAIT P1, [R4+URZ], R3 ;  /* 0x00000003040075a7 */ /* 0x0002a6000802017f */
[----:B--2---:R-:W-:Y:S05]  /*7d90*/  @!P1 NANOSLEEP.SYNCS 0x989680 ;  /* 0x009896800000995d */ /* 0x004fea0003900000 */
[----:B------:R-:W2:Y:S02]  /*7da0*/  @!P1 SYNCS.PHASECHK.TRANS64 P1, [R4+URZ], R3 ;  /* 0x00000003040095a7 */ /* 0x000ea4000802007f */
[----:B--2---:R-:W-:Y:S05]  /*7db0*/  @!P1 BRA `(.L_x_24) ;  /* 0xfffffffc00ec9947 */ /* 0x004fea000383ffff */
[----:B------:R-:W-:Y:S05]  /*7dc0*/  BRA `(.L_x_23) ;  /* 0xffffffa000047947 */ /* 0x000fea000383ffff */
.L_x_30:
[----:B0-----:R0:W1:Y:S02]  /*7dd0*/  SYNCS.PHASECHK.TRANS64.TRYWAIT P0, [R95+URZ+0x8], R0 ;  /* 0x000008005f0075a7 */ /* 0x001064000800017f */
[----:B-1----:R-:W-:Y:S05]  /*7de0*/  @!P0 NANOSLEEP.SYNCS 0x989680 ;  /* 0x009896800000895d */ /* 0x002fea0003900000 */
[----:B------:R-:W1:Y:S02]  /*7df0*/  @!P0 SYNCS.PHASECHK.TRANS64 P0, [R95+URZ+0x8], R0 ;  /* 0x000008005f0085a7 */ /* 0x000e64000800007f */
[----:B-1----:R-:W-:Y:S05]  /*7e00*/  @!P0 BRA `(.L_x_30) ;  /* 0xfffffffc00f08947 */ /* 0x002fea000383ffff */
[----:B------:R-:W-:Y:S05]  /*7e10*/  BRA `(.L_x_184) ;  /* 0xffffffa4007c7947 */ /* 0x000fea000383ffff */
.L_x_163:
[----:B------:R-:W-:Y:S01]  /*7e20*/  BSSY B1, `(.L_x_185) ;  /* 0x0000006000017945 */ /* 0x000fe20003800000 */
[----:B------:R-:W-:-:S07]  /*7e30*/  IMAD.MOV.U32 R15, RZ, RZ, -0x1 ;  /* 0xffffffffff0f7424 */ /* 0x000fce00078e00ff */
[----:B------:R-:W-:Y:S05]  /*7e40*/  WARPSYNC.COLLECTIVE R15, `(.L_x_186) ;  /* 0x000000000f0c7348 */ /* 0x000fea0003c00000 */
[----:B------:R-:W-:Y:S02]  /*7e50*/  ELECT P6, UR62, PT ;  /* 0x00000000003e782f */ /* 0x000fe400038c0000 */
[----:B------:R-:W-:Y:S01]  /*7e60*/  MOV R14, UR62 ;  /* 0x0000003e000e7c02 */ /* 0x000fe20008000f00 */
[----:B------:R-:W-:Y:S10]  /*7e70*/  ENDCOLLECTIVE ;  /* 0x000000000000791b */ /* 0x000ff40003800000 */
.L_x_186:
[----:B------:R-:W-:Y:S05]  /*7e80*/  BSYNC B1 ;  /* 0x0000000000017941 */ /* 0x000fea0003800000 */
.L_x_185:
[----:B------:R-:W-:Y:S05]  /*7e90*/  BRA `(.L_x_187) ;  /* 0xffffffec00d87947 */ /* 0x000fea000383ffff */
.L_x_166:
[----:B-1----:R1:W2:Y:S02]  /*7ea0*/  SYNCS.PHASECHK.TRANS64.TRYWAIT P1, [R7+URZ+0x20], R4 ;  /* 0x00002004070075a7 */ /* 0x0022a4000802017f */
[----:B--2---:R-:W-:Y:S05]  /*7eb0*/  @!P1 NANOSLEEP.SYNCS 0x989680 ;  /* 0x009896800000995d */ /* 0x004fea0003900000 */
[----:B------:R-:W2:Y:S02]  /*7ec0*/  @!P1 SYNCS.PHASECHK.TRANS64 P1, [R7+URZ+0x20], R4 ;  /* 0x00002004070095a7 */ /* 0x000ea4000802007f */
[----:B--2---:R-:W-:Y:S05]  /*7ed0*/  @!P1 BRA `(.L_x_166) ;  /* 0xfffffffc00f09947 */ /* 0x004fea000383ffff */
[----:B------:R-:W-:Y:S05]  /*7ee0*/  BRA `(.L_x_188) ;  /* 0xfffffff0000c7947 */ /* 0x000fea000383ffff */
.L_x_175:
[----:B------:R-:W-:Y:S01]  /*7ef0*/  BSSY B0, `(.L_x_189) ;  /* 0x0000006000007945 */ /* 0x000fe20003800000 */
[----:B------:R-:W-:-:S07]  /*7f00*/  IMAD.MOV.U32 R15, RZ, RZ, -0x1 ;  /* 0xffffffffff0f7424 */ /* 0x000fce00078e00ff */
[----:B------:R-:W-:Y:S05]  /*7f10*/  WARPSYNC.COLLECTIVE R15, `(.L_x_190) ;  /* 0x000000000f0c7348 */ /* 0x000fea0003c00000 */
[----:B------:R-:W-:Y:S02]  /*7f20*/  ELECT P6, UR62, PT ;  /* 0x00000000003e782f */ /* 0x000fe400038c0000 */
[----:B------:R-:W-:Y:S01]  /*7f30*/  MOV R14, UR62 ;  /* 0x0000003e000e7c02 */ /* 0x000fe20008000f00 */
[----:B------:R-:W-:Y:S10]  /*7f40*/  ENDCOLLECTIVE ;  /* 0x000000000000791b */ /* 0x000ff40003800000 */
.L_x_190:
[----:B------:R-:W-:Y:S05]  /*7f50*/  BSYNC B0 ;  /* 0x0000000000007941 */ /* 0x000fea0003800000 */
.L_x_189:
[----:B------:R-:W-:Y:S05]  /*7f60*/  BRA `(.L_x_191) ;  /* 0xfffffff800a07947 */ /* 0x000fea000383ffff */
.L_x_179:
[----:B0-----:R0:W1:Y:S02]  /*7f70*/  SYNCS.PHASECHK.TRANS64.TRYWAIT P0, [R7+URZ], R2 ;  /* 0x00000002070075a7 */ /* 0x001064000800017f */
[----:B-1----:R-:W-:Y:S05]  /*7f80*/  @!P0 NANOSLEEP.SYNCS 0x989680 ;  /* 0x009896800000895d */ /* 0x002fea0003900000 */
[----:B------:R-:W1:Y:S02]  /*7f90*/  @!P0 SYNCS.PHASECHK.TRANS64 P0, [R7+URZ], R2 ;  /* 0x00000002070085a7 */ /* 0x000e64000800007f */
[----:B-1----:R-:W-:Y:S05]  /*7fa0*/  @!P0 BRA `(.L_x_179) ;  /* 0xfffffffc00f08947 */ /* 0x002fea000383ffff */
[----:B------:R-:W-:Y:S05]  /*7fb0*/  BRA `(.L_x_192) ;  /* 0xfffffff800e47947 */ /* 0x000fea000383ffff */
.L_x_180:
[----:B0-----:R0:W1:Y:S02]  /*7fc0*/  SYNCS.PHASECHK.TRANS64.TRYWAIT P0, [R9+URZ], R4 ;  /* 0x00000004090075a7 */ /* 0x001064000800017f */
[----:B-1----:R-:W-:Y:S05]  /*7fd0*/  @!P0 NANOSLEEP.SYNCS 0x989680 ;  /* 0x009896800000895d */ /* 0x002fea0003900000 */
[----:B------:R-:W1:Y:S02]  /*7fe0*/  @!P0 SYNCS.PHASECHK.TRANS64 P0, [R9+URZ], R4 ;  /* 0x00000004090085a7 */ /* 0x000e64000800007f */
[----:B-1----:R-:W-:Y:S05]  /*7ff0*/  @!P0 BRA `(.L_x_180) ;  /* 0xfffffffc00f08947 */ /* 0x002fea000383ffff */
[----:B------:R-:W-:Y:S05]  /*8000*/  BRA `(.L_x_193) ;  /* 0xfffffff800f47947 */ /* 0x000fea000383ffff */
.L_x_181:
[----:B-1----:R1:W2:Y:S02]  /*8010*/  SYNCS.PHASECHK.TRANS64.TRYWAIT P0, [R6+URZ], R5 ;  /* 0x00000005060075a7 */ /* 0x0022a4000800017f */
[----:B--2---:R-:W-:Y:S05]  /*8020*/  @!P0 NANOSLEEP.SYNCS 0x989680 ;  /* 0x009896800000895d */ /* 0x004fea0003900000 */
[----:B------:R-:W2:Y:S02]  /*8030*/  @!P0 SYNCS.PHASECHK.TRANS64 P0, [R6+URZ], R5 ;  /* 0x00000005060085a7 */ /* 0x000ea4000800007f */
[----:B--2---:R-:W-:Y:S05]  /*8040*/  @!P0 BRA `(.L_x_181) ;  /* 0xfffffffc00f08947 */ /* 0x004fea000383ffff */
[----:B------:R-:W-:Y:S05]  /*8050*/  BRA `(.L_x_194) ;  /* 0xfffffff800fc7947 */ /* 0x000fea000383ffff */
.L_x_195:
[----:B------:R-:W-:-:S00]  /*8060*/  BRA `(.L_x_195) ;  /* 0xfffffffc00fc7947 */ /* 0x000fc0000383ffff */
[----:B------:R-:W-:-:S00]  /*8070*/  NOP ;  /* 0x0000000000007918 */ /* 0x000fc00000000000 */
        /* <DEDUP_REMOVED lines=8> */
.L_x_196:


//--------------------- .nv.global.init           --------------------------
	.section	.nv.global.init,"aw",@progbits
.nv.global.init:
	.type		$str$22,@object
	.size		$str$22,($str$23 - $str$22)
$str$22:
        /*0000*/ 	.byte	0x6b, 0x5f, 0x74, 0x69, 0x6c, 0x65, 0x5f, 0x63, 0x6f, 0x75, 0x6e, 0x74, 0x20, 0x3e, 0x3d, 0x20
        /*0010*/ 	.byte	0x31, 0x00
	.type		$str$23,@object
	.size		$str$23,(__unnamed_1 - $str$23)
$str$23:
        /*0012*/ 	.byte	0x2f, 0x74, 0x6d, 0x70, 0x2f, 0x63, 0x75, 0x74, 0x6c, 0x61, 0x73, 0x73, 0x5f, 0x73, 0x77, 0x65
        /*0022*/ 	.byte	0x65, 0x70, 0x5f, 0x73, 0x72, 0x63, 0x2f, 0x69, 0x6e, 0x63, 0x6c, 0x75, 0x64, 0x65, 0x2f, 0x63
        /*0032*/ 	.byte	0x75, 0x74, 0x6c, 0x61, 0x73, 0x73, 0x2f, 0x67, 0x65, 0x6d, 0x6d, 0x2f, 0x63, 0x6f, 0x6c, 0x6c
        /*0042*/ 	.byte	0x65, 0x63, 0x74, 0x69, 0x76, 0x65, 0x2f, 0x73, 0x6d, 0x39, 0x30, 0x5f, 0x6d, 0x6d, 0x61, 0x5f
        /*0052*/ 	.byte	0x74, 0x6d, 0x61, 0x5f, 0x67, 0x6d, 0x6d, 0x61, 0x5f, 0x73, 0x73, 0x5f, 0x77, 0x61, 0x72, 0x70
        /*0062*/ 	.byte	0x73, 0x70, 0x65, 0x63, 0x69, 0x61, 0x6c, 0x69, 0x7a, 0x65, 0x64, 0x2e, 0x68, 0x70, 0x70, 0x00
	.type		__unnamed_1,@object
	.size		__unnamed_1,(.L_0 - __unnamed_1)
__unnamed_1:
        /*0072*/ 	.byte	0x76, 0x6f, 0x69, 0x64, 0x20, 0x63, 0x75, 0x74, 0x6c, 0x61, 0x73, 0x73, 0x3a, 0x3a, 0x67, 0x65
        /* <DEDUP_REMOVED lines=180> */
        /*0bc2*/ 	.byte	0x5d, 0x00
.L_0:


//--------------------- .nv.shared._ZN7cutlass13device_kernelINS_4gemm6kernel13GemmUniversalIN4cute5tupleIJiiiiEEENS1_10collective13CollectiveMmaINS1_34MainloopSm90TmaGmmaWarpSpecializedILi4ENS5_IJNS4_1CILi1EEESB_SB_EEENS1_32KernelTmaWarpSpecializedPingpongEEENS5_IJNSA_ILi64EEENSA_ILi128EEESG_EEENS_10bfloat16_tENS5_IJlSB_lEEESI_SJ_NS4_8TiledMMAINS4_8MMA_AtomIJNS4_4SM904GMMA28MMA_64x128x16_F32BF16BF16_SSILNSN_5MajorE0ELSP_0ELNSN_7ScaleInE1ELSQ_1EEEEEENS4_6LayoutISC_NS5_IJNSA_ILi0EEESU_SU_EEEEENS5_IJNS4_10UnderscoreESX_SX_EEEEENS4_13SM90_TMA_LOADENS4_14ComposedLayoutINS4_7SwizzleILi3ELi4ELi3EEENS4_18smem_ptr_flag_bitsILi16EEENST_INS5_IJNSA_ILi8EEESF_EEENS5_IJSF_SB_EEEEEEEvNS4_8identityES10_S1A_vS1B_EENS_8epilogue10collective6detail29Sm90TmaWarpSpecializedAdapterINS1E_15DefaultEpilogueISI_SJ_SJ_NS1D_6thread17LinearCombinationISI_Li1EffLNS1I_9ScaleType4KindE0ELNS_15FloatRoundStyleE2ESI_EENS1_15EpilogueDefaultEEEEEvvEEEEvNT_6ParamsE --------------------------
	.section	.nv.shared._ZN7cutlass13device_kernelINS_4gemm6kernel13GemmUniversalIN4cute5tupleIJiiiiEEENS1_10collective13CollectiveMmaINS1_34MainloopSm90TmaGmmaWarpSpecializedILi4ENS5_IJNS4_1CILi1EEESB_SB_EEENS1_32KernelTmaWarpSpecializedPingpongEEENS5_IJNSA_ILi64EEENSA_ILi128EEESG_EEENS_10bfloat16_tENS5_IJlSB_lEEESI_SJ_NS4_8TiledMMAINS4_8MMA_AtomIJNS4_4SM904GMMA28MMA_64x128x16_F32BF16BF16_SSILNSN_5MajorE0ELSP_0ELNSN_7ScaleInE1ELSQ_1EEEEEENS4_6LayoutISC_NS5_IJNSA_ILi0EEESU_SU_EEEEENS5_IJNS4_10UnderscoreESX_SX_EEEEENS4_13SM90_TMA_LOADENS4_14ComposedLayoutINS4_7SwizzleILi3ELi4ELi3EEENS4_18smem_ptr_flag_bitsILi16EEENST_INS5_IJNSA_ILi8EEESF_EEENS5_IJSF_SB_EEEEEEEvNS4_8identityES10_S1A_vS1B_EENS_8epilogue10collective6detail29Sm90TmaWarpSpecializedAdapterINS1E_15DefaultEpilogueISI_SJ_SJ_NS1D_6thread17LinearCombinationISI_Li1EffLNS1I_9ScaleType4KindE0ELNS_15FloatRoundStyleE2ESI_EENS1_15EpilogueDefaultEEEEEvvEEEEvNT_6ParamsE,"aw",@nobits
	.sectionflags	@""
	.align	16
	.zero		1024


//--------------------- .nv.shared.reserved.0     --------------------------
	.section	.nv.shared.reserved.0,"aw",@nobits
	.weak		__nv_reservedSMEM_offset_0_alias
	.size		__nv_reservedSMEM_offset_0_alias, 0, 0
	.other		__nv_reservedSMEM_offset_0_alias,@"STO_CUDA_RESERVED_SHARED STV_DEFAULT"
__nv_reservedSMEM_offset_0_alias:
	.zero		0


//--------------------- .nv.global                --------------------------
	.section	.nv.global,"aw",@nobits
.nv.global:
	.type		_ZN39_INTERNAL_6a3df91d_4_k_cu_1a2e1309_26754cute1_E,@object
	.size		_ZN39_INTERNAL_6a3df91d_4_k_cu_1a2e1309_26754cute1_E,(_ZN39_INTERNAL_6a3df91d_4_k_cu_1a2e1309_26754cuda3std3__45__cpo6cbeginE - _ZN39_INTERNAL_6a3df91d_4_k_cu_1a2e1309_26754cute1_E)
_ZN39_INTERNAL_6a3df91d_4_k_cu_1a2e1309_26754cute1_E:
	.zero		1
	.type		_ZN39_INTERNAL_6a3df91d_4_k_cu_1a2e1309_26754cuda3std3__45__cpo6cbeginE,@object
	.size		_ZN39_INTERNAL_6a3df91d_4_k_cu_1a2e1309_26754cuda3std3__45__cpo6cbeginE,(_ZN39_INTERNAL_6a3df91d_4_k_cu_1a2e1309_26754cuda3std3__48in_placeE - _ZN39_INTERNAL_6a3df91d_4_k_cu_1a2e1309_26754cuda3std3__45__cpo6cbeginE)
_ZN39_INTERNAL_6a3df91d_4_k_cu_1a2e1309_26754cuda3std3__45__cpo6cbeginE:
	.zero		1
	.type		_ZN39_INTERNAL_6a3df91d_4_k_cu_1a2e1309_26754cuda3std3__48in_placeE,@object
	.size		_ZN39_INTERNAL_6a3df91d_4_k_cu_1a2e1309_26754cuda3std3__48in_placeE,(_ZN39_INTERNAL_6a3df91d_4_k_cu_1a2e1309_26754cuda3std6ranges3__45__cpo9iter_moveE - _ZN39_INTERNAL_6a3df91d_4_k_cu_1a2e1309_26754cuda3std3__48in_placeE)
_ZN39_INTERNAL_6a3df91d_4_k_cu_1a2e1309_26754cuda3std3__48in_placeE:
	.zero		1
	.type		_ZN39_INTERNAL_6a3df91d_4_k_cu_1a2e1309_26754cuda3std6ranges3__45__cpo9iter_moveE,@object
	.size		_ZN39_INTERNAL_6a3df91d_4_k_cu_1a2e1309_26754cuda3std6ranges3__45__cpo9iter_moveE,(_ZN39_INTERNAL_6a3df91d_4_k_cu_1a2e1309_26754cuda3std3__45__cpo5beginE - _ZN39_INTERNAL_6a3df91d_4_k_cu_1a2e1309_26754cuda3std6ranges3__45__cpo9iter_moveE)
_ZN39_INTERNAL_6a3df91d_4_k_cu_1a2e1309_26754cuda3std6ranges3__45__cpo9iter_moveE:
	.zero		1
	.type		_ZN39_INTERNAL_6a3df91d_4_k_cu_1a2e1309_26754cuda3std3__45__cpo5beginE,@object
	.size		_ZN39_INTERNAL_6a3df91d_4_k_cu_1a2e1309_26754cuda3std3__45__cpo5beginE,(_ZN39_INTERNAL_6a3df91d_4_k_cu_1a2e1309_26754cuda3std3__441_GLOBAL__N__6a3df91d_4_k_cu_1a2e1309_26756ignoreE - _ZN39_INTERNAL_6a3df91d_4_k_cu_1a2e1309_26754cuda3std3__45__cpo5beginE)
_ZN39_INTERNAL_6a3df91d_4_k_cu_1a2e1309_26754cuda3std3__45__cpo5beginE:
	.zero		1
	.type		_ZN39_INTERNAL_6a3df91d_4_k_cu_1a2e1309_26754cuda3std3__441_GLOBAL__N__6a3df91d_4_k_cu_1a2e1309_26756ignoreE,@object
	.size		_ZN39_INTERNAL_6a3df91d_4_k_cu_1a2e1309_26754cuda3std3__441_GLOBAL__N__6a3df91d_4_k_cu_1a2e1309_26756ignoreE,(_ZN39_INTERNAL_6a3df91d_4_k_cu_1a2e1309_26754cute7productE - _ZN39_INTERNAL_6a3df91d_4_k_cu_1a2e1309_26754cuda3std3__441_GLOBAL__N__6a3df91d_4_k_cu_1a2e1309_26756ignoreE)
_ZN39_INTERNAL_6a3df91d_4_k_cu_1a2e1309_26754cuda3std3__441_GLOBAL__N__6a3df91d_4_k_cu_1a2e1309_26756ignoreE:
	.zero		1
	.type		_ZN39_INTERNAL_6a3df91d_4_k_cu_1a2e1309_26754cute7productE,@object
	.size		_ZN39_INTERNAL_6a3df91d_4_k_cu_1a2e1309_26754cute7productE,(_ZN39_INTERNAL_6a3df91d_4_k_cu_1a2e1309_26754cuda3std3__45__cpo3endE - _ZN39_INTERNAL_6a3df91d_4_k_cu_1a2e1309_26754cute7productE)
_ZN39_INTERNAL_6a3df91d_4_k_cu_1a2e1309_26754cute7productE:
	.zero		1
	.type		_ZN39_INTERNAL_6a3df91d_4_k_cu_1a2e1309_26754cuda3std3__45__cpo3endE,@object
	.size		_ZN39_INTERNAL_6a3df91d_4_k_cu_1a2e1309_26754cuda3std3__45__cpo3endE,(_ZN39_INTERNAL_6a3df91d_4_k_cu_1a2e1309_26754cuda3std3__419piecewise_constructE - _ZN39_INTERNAL_6a3df91d_4_k_cu_1a2e1309_26754cuda3std3__45__cpo3endE)
_ZN39_INTERNAL_6a3df91d_4_k_cu_1a2e1309_26754cuda3std3__45__cpo3endE:
	.zero		1
	.type		_ZN39_INTERNAL_6a3df91d_4_k_cu_1a2e1309_26754cuda3std3__419piecewise_constructE,@object
	.size		_ZN39_INTERNAL_6a3df91d_4_k_cu_1a2e1309_26754cuda3std3__419piecewise_constructE,(_ZN39_INTERNAL_6a3df91d_4_k_cu_1a2e1309_26754cuda3std3__45__cpo4cendE - _ZN39_INTERNAL_6a3df91d_4_k_cu_1a2e1309_26754cuda3std3__419piecewise_constructE)
_ZN39_INTERNAL_6a3df91d_4_k_cu_1a2e1309_26754cuda3std3__419piecewise_constructE:
	.zero		1
	.type		_ZN39_INTERNAL_6a3df91d_4_k_cu_1a2e1309_26754cuda3std3__45__cpo4cendE,@object
	.size		_ZN39_INTERNAL_6a3df91d_4_k_cu_1a2e1309_26754cuda3std3__45__cpo4cendE,(_ZN39_INTERNAL_6a3df91d_4_k_cu_1a2e1309_26754cuda3std6ranges3__45__cpo4swapE - _ZN39_INTERNAL_6a3df91d_4_k_cu_1a2e1309_26754cuda3std3__45__cpo4cendE)
_ZN39_INTERNAL_6a3df91d_4_k_cu_1a2e1309_26754cuda3std3__45__cpo4cendE:
	.zero		1
	.type		_ZN39_INTERNAL_6a3df91d_4_k_cu_1a2e1309_26754cuda3std6ranges3__45__cpo4swapE,@object
	.size		_ZN39_INTERNAL_6a3df91d_4_k_cu_1a2e1309_26754cuda3std6ranges3__45__cpo4swapE,(.L_8 - _ZN39_INTERNAL_6a3df91d_4_k_cu_1a2e1309_26754cuda3std6ranges3__45__cpo4swapE)
_ZN39_INTERNAL_6a3df91d_4_k_cu_1a2e1309_26754cuda3std6ranges3__45__cpo4swapE:
	.zero		1
.L_8:


//--------------------- .nv.constant0._ZN7cutlass13device_kernelINS_4gemm6kernel13GemmUniversalIN4cute5tupleIJiiiiEEENS1_10collective13CollectiveMmaINS1_34MainloopSm90TmaGmmaWarpSpecializedILi4ENS5_IJNS4_1CILi1EEESB_SB_EEENS1_32KernelTmaWarpSpecializedPingpongEEENS5_IJNSA_ILi64EEENSA_ILi128EEESG_EEENS_10bfloat16_tENS5_IJlSB_lEEESI_SJ_NS4_8TiledMMAINS4_8MMA_AtomIJNS4_4SM904GMMA28MMA_64x128x16_F32BF16BF16_SSILNSN_5MajorE0ELSP_0ELNSN_7ScaleInE1ELSQ_1EEEEEENS4_6LayoutISC_NS5_IJNSA_ILi0EEESU_SU_EEEEENS5_IJNS4_10UnderscoreESX_SX_EEEEENS4_13SM90_TMA_LOADENS4_14ComposedLayoutINS4_7SwizzleILi3ELi4ELi3EEENS4_18smem_ptr_flag_bitsILi16EEENST_INS5_IJNSA_ILi8EEESF_EEENS5_IJSF_SB_EEEEEEEvNS4_8identityES10_S1A_vS1B_EENS_8epilogue10collective6detail29Sm90TmaWarpSpecializedAdapterINS1E_15DefaultEpilogueISI_SJ_SJ_NS1D_6thread17LinearCombinationISI_Li1EffLNS1I_9ScaleType4KindE0ELNS_15FloatRoundStyleE2ESI_EENS1_15EpilogueDefaultEEEEEvvEEEEvNT_6ParamsE --------------------------
	.section	.nv.constant0._ZN7cutlass13device_kernelINS_4gemm6kernel13GemmUniversalIN4cute5tupleIJiiiiEEENS1_10collective13CollectiveMmaINS1_34MainloopSm90TmaGmmaWarpSpecializedILi4ENS5_IJNS4_1CILi1EEESB_SB_EEENS1_32KernelTmaWarpSpecializedPingpongEEENS5_IJNSA_ILi64EEENSA_ILi128EEESG_EEENS_10bfloat16_tENS5_IJlSB_lEEESI_SJ_NS4_8TiledMMAINS4_8MMA_AtomIJNS4_4SM904GMMA28MMA_64x128x16_F32BF16BF16_SSILNSN_5MajorE0ELSP_0ELNSN_7ScaleInE1ELSQ_1EEEEEENS4_6LayoutISC_NS5_IJNSA_ILi0EEESU_SU_EEEEENS5_IJNS4_10UnderscoreESX_SX_EEEEENS4_13SM90_TMA_LOADENS4_14ComposedLayoutINS4_7SwizzleILi3ELi4ELi3EEENS4_18smem_ptr_flag_bitsILi16EEENST_INS5_IJNSA_ILi8EEESF_EEENS5_IJSF_SB_EEEEEEEvNS4_8identityES10_S1A_vS1B_EENS_8epilogue10collective6detail29Sm90TmaWarpSpecializedAdapterINS1E_15DefaultEpilogueISI_SJ_SJ_NS1D_6thread17LinearCombinationISI_Li1EffLNS1I_9ScaleType4KindE0ELNS_15FloatRoundStyleE2ESI_EENS1_15EpilogueDefaultEEEEEvvEEEEvNT_6ParamsE,"a",@progbits
	.sectionflags	@""
	.align	4
.nv.constant0._ZN7cutlass13device_kernelINS_4gemm6kernel13GemmUniversalIN4cute5tupleIJiiiiEEENS1_10collective13CollectiveMmaINS1_34MainloopSm90TmaGmmaWarpSpecializedILi4ENS5_IJNS4_1CILi1EEESB_SB_EEENS1_32KernelTmaWarpSpecializedPingpongEEENS5_IJNSA_ILi64EEENSA_ILi128EEESG_EEENS_10bfloat16_tENS5_IJlSB_lEEESI_SJ_NS4_8TiledMMAINS4_8MMA_AtomIJNS4_4SM904GMMA28MMA_64x128x16_F32BF16BF16_SSILNSN_5MajorE0ELSP_0ELNSN_7ScaleInE1ELSQ_1EEEEEENS4_6LayoutISC_NS5_IJNSA_ILi0EEESU_SU_EEEEENS5_IJNS4_10UnderscoreESX_SX_EEEEENS4_13SM90_TMA_LOADENS4_14ComposedLayoutINS4_7SwizzleILi3ELi4ELi3EEENS4_18smem_ptr_flag_bitsILi16EEENST_INS5_IJNSA_ILi8EEESF_EEENS5_IJSF_SB_EEEEEEEvNS4_8identityES10_S1A_vS1B_EENS_8epilogue10collective6detail29Sm90TmaWarpSpecializedAdapterINS1E_15DefaultEpilogueISI_SJ_SJ_NS1D_6thread17LinearCombinationISI_Li1EffLNS1I_9ScaleType4KindE0ELNS_15FloatRoundStyleE2ESI_EENS1_15EpilogueDefaultEEEEEvvEEEEvNT_6ParamsE:
	.zero		1664


//--------------------- SYMBOLS --------------------------

	.type		.nv.reservedSmem.offset0,@object
	.size		.nv.reservedSmem.offset0,0x4
	.type		__assertfail,@function
